	.target	sm_86

	.elftype	@"ET_EXEC"


//--------------------- .note.nv.tkinfo           --------------------------
	.section	.note.nv.tkinfo,"",@"SHT_NOTE"
	.sectionflags	@"SHF_NOTE_NV_TKINFO"
	.tkinfo
        /*0018*/ 	.word	0x00000002
        /*0030*/ 	.string	""
        /*0030*/ 	.string	"ptxas"
        /*0030*/ 	.string	"Cuda compilation tools, release 13.1, V13.1.80"
        /*0030*/ 	.string	"Build cuda_13.1.r13.1/compiler.36836380_0"
        /*0030*/ 	.string	"-v  -arch sm_86 "



//--------------------- .note.nv.cuinfo           --------------------------
	.section	.note.nv.cuinfo,"",@"SHT_NOTE"
	.sectionflags	@"SHF_NOTE_NV_CUINFO"
        /*0018*/ 	.short	0x0002
        /*001a*/ 	.short	0x0050
        /*001c*/ 	.short	0x0083
	.zero		2


//--------------------- .nv.info                  --------------------------
	.section	.nv.info,"",@"SHT_CUDA_INFO"
	.align	4


	//----- nvinfo : EIATTR_REGCOUNT
	.align		4
        /*0000*/ 	.byte	0x04, 0x2f
        /*0002*/ 	.short	(.L_1 - .L_0)
	.align		4
.L_0:
        /*0004*/ 	.word	index@(gemm_mma_kernel)
        /*0008*/ 	.word	0x0000009f


	//----- nvinfo : EIATTR_FRAME_SIZE
	.align		4
.L_1:
        /*000c*/ 	.byte	0x04, 0x11
        /*000e*/ 	.short	(.L_3 - .L_2)
	.align		4
.L_2:
        /*0010*/ 	.word	index@(gemm_mma_kernel)
        /*0014*/ 	.word	0x00000000


	//----- nvinfo : EIATTR_MIN_STACK_SIZE
	.align		4
.L_3:
        /*0018*/ 	.byte	0x04, 0x12
        /*001a*/ 	.short	(.L_5 - .L_4)
	.align		4
.L_4:
        /*001c*/ 	.word	index@(gemm_mma_kernel)
        /*0020*/ 	.word	0x00000000
.L_5:


//--------------------- .nv.info.gemm_mma_kernel  --------------------------
	.section	.nv.info.gemm_mma_kernel,"",@"SHT_CUDA_INFO"
	.sectionflags	@""
	.align	4


	//----- nvinfo : EIATTR_CUDA_API_VERSION
	.align		4
        /*0000*/ 	.byte	0x04, 0x37
        /*0002*/ 	.short	(.L_7 - .L_6)
.L_6:
        /*0004*/ 	.word	0x00000083


	//----- nvinfo : EIATTR_SW2861232_WAR
	.align		4
.L_7:
        /*0008*/ 	.byte	0x01, 0x35
	.zero		2


	//----- nvinfo : EIATTR_PARAM_CBANK
	.align		4
        /*000c*/ 	.byte	0x04, 0x0a
        /*000e*/ 	.short	(.L_9 - .L_8)
	.align		4
.L_8:
        /*0010*/ 	.word	index@(.nv.constant0.gemm_mma_kernel)
        /*0014*/ 	.short	0x0160
        /*0016*/ 	.short	0x0024


	//----- nvinfo : EIATTR_CBANK_PARAM_SIZE
	.align		4
.L_9:
        /*0018*/ 	.byte	0x03, 0x19
        /*001a*/ 	.short	0x0024


	//----- nvinfo : EIATTR_KPARAM_INFO
	.align		4
        /*001c*/ 	.byte	0x04, 0x17
        /*001e*/ 	.short	(.L_11 - .L_10)
.L_10:
        /*0020*/ 	.word	0x00000000
        /*0024*/ 	.short	0x0005
        /*0026*/ 	.short	0x0020
        /*0028*/ 	.byte	0x00, 0xf0, 0x11, 0x00


	//----- nvinfo : EIATTR_KPARAM_INFO
	.align		4
.L_11:
        /*002c*/ 	.byte	0x04, 0x17
        /*002e*/ 	.short	(.L_13 - .L_12)
.L_12:
        /*0030*/ 	.word	0x00000000
        /*0034*/ 	.short	0x0004
        /*0036*/ 	.short	0x001c
        /*0038*/ 	.byte	0x00, 0xf0, 0x11, 0x00


	//----- nvinfo : EIATTR_KPARAM_INFO
	.align		4
.L_13:
        /*003c*/ 	.byte	0x04, 0x17
        /*003e*/ 	.short	(.L_15 - .L_14)
.L_14:
        /*0040*/ 	.word	0x00000000
        /*0044*/ 	.short	0x0003
        /*0046*/ 	.short	0x0018
        /*0048*/ 	.byte	0x00, 0xf0, 0x11, 0x00


	//----- nvinfo : EIATTR_KPARAM_INFO
	.align		4
.L_15:
        /*004c*/ 	.byte	0x04, 0x17
        /*004e*/ 	.short	(.L_17 - .L_16)
.L_16:
        /*0050*/ 	.word	0x00000000
        /*0054*/ 	.short	0x0002
        /*0056*/ 	.short	0x0010
        /*0058*/ 	.byte	0x00, 0xf0, 0x21, 0x00


	//----- nvinfo : EIATTR_KPARAM_INFO
	.align		4
.L_17:
        /*005c*/ 	.byte	0x04, 0x17
        /*005e*/ 	.short	(.L_19 - .L_18)
.L_18:
        /*0060*/ 	.word	0x00000000
        /*0064*/ 	.short	0x0001
        /*0066*/ 	.short	0x0008
        /*0068*/ 	.byte	0x00, 0xf0, 0x21, 0x00


	//----- nvinfo : EIATTR_KPARAM_INFO
	.align		4
.L_19:
        /*006c*/ 	.byte	0x04, 0x17
        /*006e*/ 	.short	(.L_21 - .L_20)
.L_20:
        /*0070*/ 	.word	0x00000000
        /*0074*/ 	.short	0x0000
        /*0076*/ 	.short	0x0000
        /*0078*/ 	.byte	0x00, 0xf0, 0x21, 0x00


	//----- nvinfo : EIATTR_WMMA_USED
	.align		4
.L_21:
        /*007c*/ 	.byte	0x01, 0x2b
	.zero		2


	//----- nvinfo : EIATTR_MAXREG_COUNT
	.align		4
        /*0080*/ 	.byte	0x03, 0x1b
        /*0082*/ 	.short	0x00a8


	//----- nvinfo : EIATTR_NUM_BARRIERS
	.align		4
        /*0084*/ 	.byte	0x02, 0x4c
        /*0086*/ 	.byte	0x01
	.zero		1


	//----- nvinfo : EIATTR_MERCURY_ISA_VERSION
	.align		4
        /*0088*/ 	.byte	0x03, 0x5f
        /*008a*/ 	.short	0x0000


	//----- nvinfo : EIATTR_EXIT_INSTR_OFFSETS
	.align		4
        /*008c*/ 	.byte	0x04, 0x1c
        /*008e*/ 	.short	(.L_23 - .L_22)


	//   ....[0]....
.L_22:
        /*0090*/ 	.word	0x00002870


	//   ....[1]....
        /*0094*/ 	.word	0x00003d70


	//   ....[2]....
        /*0098*/ 	.word	0x00003ea0


	//----- nvinfo : EIATTR_MAX_THREADS
	.align		4
.L_23:
        /*009c*/ 	.byte	0x04, 0x05
        /*009e*/ 	.short	(.L_25 - .L_24)
.L_24:
        /*00a0*/ 	.word	0x00000120
        /*00a4*/ 	.word	0x00000001
        /*00a8*/ 	.word	0x00000001


	//----- nvinfo : EIATTR_CRS_STACK_SIZE
	.align		4
.L_25:
        /*00ac*/ 	.byte	0x04, 0x1e
        /*00ae*/ 	.short	(.L_27 - .L_26)
.L_26:
        /*00b0*/ 	.word	0x00000000
.L_27:


//--------------------- .nv.callgraph             --------------------------
	.section	.nv.callgraph,"",@"SHT_CUDA_CALLGRAPH"
	.align	4
	.sectionentsize	8
	.align		4
        /*0000*/ 	.word	0x00000000
	.align		4
        /*0004*/ 	.word	0xffffffff
	.align		4
        /*0008*/ 	.word	0x00000000
	.align		4
        /*000c*/ 	.word	0xfffffffe
	.align		4
        /*0010*/ 	.word	0x00000000
	.align		4
        /*0014*/ 	.word	0xfffffffd
	.align		4
        /*0018*/ 	.word	0x00000000
	.align		4
        /*001c*/ 	.word	0xfffffffc


//--------------------- .nv.rel.action            --------------------------
	.section	.nv.rel.action,"",@"SHT_CUDA_RELOCINFO"
	.align	8
	.sectionentsize	8
        /*0000*/ 	.byte	0x73, 0x00, 0x00, 0x00, 0x00, 0x00, 0x00, 0x00, 0x00, 0x00, 0x00, 0x11, 0x25, 0x00, 0x05, 0x36


//--------------------- .nv.constant0.gemm_mma_kernel --------------------------
	.section	.nv.constant0.gemm_mma_kernel,"a",@progbits
	.sectionflags	@""
	.align	4
.nv.constant0.gemm_mma_kernel:
	.zero		388


//--------------------- .text.gemm_mma_kernel     --------------------------
	.section	.text.gemm_mma_kernel,"ax",@progbits
	.sectioninfo	@"SHI_REGISTERS=159"
	.align	128
        .global         gemm_mma_kernel
        .type           gemm_mma_kernel,@function
        .size           gemm_mma_kernel,(.L_x_43 - gemm_mma_kernel)
        .other          gemm_mma_kernel,@"STO_CUDA_ENTRY STV_DEFAULT"
gemm_mma_kernel:
.text.gemm_mma_kernel:
[----:B------:R-:W-:Y:S02]  /*0000*/  IMAD.MOV.U32 R1, RZ, RZ, c[0x0][0x28] ;  /* 0x00000a00ff017624 */ /* 0x000fe400078e00ff */
[----:B------:R-:W1:Y:S01]  /*0010*/  S2R R0, SR_TID.X ;  /* 0x0000000000007919 */ /* 0x000e620000002100 */
[----:B------:R-:W2:Y:S01]  /*0020*/  S2UR UR4, SR_CTAID.Y ;  /* 0x00000000000479c3 */ /* 0x000ea20000002600 */
[----:B------:R-:W-:Y:S01]  /*0030*/  IMAD.MOV.U32 R52, RZ, RZ, c[0x0][0x180] ;  /* 0x00006000ff347624 */ /* 0x000fe200078e00ff */
[----:B------:R-:W-:Y:S01]  /*0040*/  ULDC.64 UR6, c[0x0][0x118] ;  /* 0x0000460000067ab9 */ /* 0x000fe20000000a00 */
[----:B------:R-:W3:Y:S01]  /*0050*/  S2R R155, SR_CTAID.X ;  /* 0x00000000009b7919 */ /* 0x000ee20000002500 */
[----:B------:R-:W-:Y:S01]  /*0060*/  CS2R R4, SRZ ;  /* 0x0000000000047805 */ /* 0x000fe2000001ff00 */
[----:B------:R-:W-:Y:S01]  /*0070*/  CS2R R8, SRZ ;  /* 0x0000000000087805 */ /* 0x000fe2000001ff00 */
[----:B------:R-:W-:Y:S01]  /*0080*/  ISETP.GE.AND P0, PT, R52, 0x1, PT ;  /* 0x000000013400780c */ /* 0x000fe20003f06270 */
[----:B------:R-:W-:Y:S01]  /*0090*/  CS2R R10, SRZ ;  /* 0x00000000000a7805 */ /* 0x000fe2000001ff00 */
        /* <DEDUP_REMOVED lines=15> */
[----:B-1----:R-:W-:Y:S01]  /*0190*/  SHF.R.S32.HI R53, RZ, 0x1f, R0 ;  /* 0x0000001fff357819 */ /* 0x002fe20000011400 */
[----:B--2---:R-:W-:Y:S01]  /*01a0*/  USHF.L.U32 UR4, UR4, 0x8, URZ ;  /* 0x0000000804047899 */ /* 0x004fe2000800063f */
[----:B------:R-:W-:Y:S01]  /*01b0*/  CS2R R104, SRZ ;  /* 0x0000000000687805 */ /* 0x000fe2000001ff00 */
[----:B------:R-:W-:Y:S01]  /*01c0*/  CS2R R48, SRZ ;  /* 0x0000000000307805 */ /* 0x000fe2000001ff00 */
[----:B------:R-:W-:Y:S01]  /*01d0*/  LEA.HI R154, R53, R0, RZ, 0x5 ;  /* 0x00000000359a7211 */ /* 0x000fe200078f28ff */
        /* <DEDUP_REMOVED lines=12> */
[----:B---3--:R-:W-:Y:S01]  /*02a0*/  IMAD.SHL.U32 R155, R155, 0x80, RZ ;  /* 0x000000809b9b7824 */ /* 0x008fe200078e00ff */
[----:B------:R-:W-:Y:S01]  /*02b0*/  LEA.HI.SX32 R154, R154, 0xffffffff, 0x1b ;  /* 0xffffffff9a9a7811 */ /* 0x000fe200078fdaff */
[----:B------:R-:W-:Y:S05]  /*02c0*/  @!P0 BRA `(.L_x_0) ;  /* 0x0000259000008947 */ /* 0x000fea0003800000 */
[----:B------:R-:W-:Y:S01]  /*02d0*/  IADD3 R2, R52, 0x1f, RZ ;  /* 0x0000001f34027810 */ /* 0x000fe20007ffe0ff */
[C---:B------:R-:W-:Y:S01]  /*02e0*/  IMAD.SHL.U32 R142, R0.reuse, 0x8, RZ ;  /* 0x00000008008e7824 */ /* 0x040fe200078e00ff */
[C---:B------:R-:W-:Y:S01]  /*02f0*/  IADD3 R4, R0.reuse, 0x20, RZ ;  /* 0x0000002000047810 */ /* 0x040fe20007ffe0ff */
[----:B------:R-:W-:Y:S01]  /*0300*/  IMAD.MOV.U32 R128, RZ, RZ, RZ ;  /* 0x000000ffff807224 */ /* 0x000fe200078e00ff */
[----:B------:R-:W-:Y:S01]  /*0310*/  SHF.R.S32.HI R13, RZ, 0x1f, R2 ;  /* 0x0000001fff0d7819 */ /* 0x000fe20000011402 */
[----:B------:R-:W-:Y:S01]  /*0320*/  IMAD.MOV.U32 R114, RZ, RZ, RZ ;  /* 0x000000ffff727224 */ /* 0x000fe200078e00ff */
[----:B------:R-:W-:Y:S01]  /*0330*/  SHF.R.S32.HI R3, RZ, 0x1f, R142 ;  /* 0x0000001fff037819 */ /* 0x000fe2000001148e */
[----:B------:R-:W-:Y:S01]  /*0340*/  CS2R R112, SRZ ;  /* 0x0000000000707805 */ /* 0x000fe2000001ff00 */
[----:B------:R-:W-:Y:S01]  /*0350*/  SHF.R.S32.HI R7, RZ, 0x1f, R4 ;  /* 0x0000001fff077819 */ /* 0x000fe20000011404 */
[----:B------:R-:W-:Y:S01]  /*0360*/  IMAD.MOV.U32 R90, RZ, RZ, RZ ;  /* 0x000000ffff5a7224 */ /* 0x000fe200078e00ff */
[----:B------:R-:W-:Y:S01]  /*0370*/  IADD3 R139, R0, 0x40, RZ ;  /* 0x00000040008b7810 */ /* 0x000fe20007ffe0ff */
[----:B------:R-:W-:Y:S01]  /*0380*/  CS2R R88, SRZ ;  /* 0x0000000000587805 */ /* 0x000fe2000001ff00 */
[----:B------:R-:W-:Y:S01]  /*0390*/  LEA.HI R129, R13, R2, RZ, 0x5 ;  /* 0x000000020d817211 */ /* 0x000fe200078f28ff */
[----:B------:R-:W-:Y:S01]  /*03a0*/  IMAD.MOV.U32 R106, RZ, RZ, RZ ;  /* 0x000000ffff6a7224 */ /* 0x000fe200078e00ff */
[----:B------:R-:W-:Y:S01]  /*03b0*/  LEA.HI R2, R3, R142, RZ, 0x5 ;  /* 0x0000008e03027211 */ /* 0x000fe200078f28ff */
[----:B------:R-:W-:Y:S01]  /*03c0*/  IMAD.SHL.U32 R130, R139, 0x8, RZ ;  /* 0x000000088b827824 */ /* 0x000fe200078e00ff */
[CC--:B------:R-:W-:Y:S01]  /*03d0*/  LEA.HI R144, R7.reuse, R4.reuse, RZ, 0x2 ;  /* 0x0000000407907211 */ /* 0x0c0fe200078f10ff */
[----:B------:R-:W-:Y:S01]  /*03e0*/  CS2R R104, SRZ ;  /* 0x0000000000687805 */ /* 0x000fe2000001ff00 */
[----:B------:R-:W-:Y:S01]  /*03f0*/  LEA.HI R135, R7, R4, RZ, 0x4 ;  /* 0x0000000407877211 */ /* 0x000fe200078f20ff */
[----:B------:R-:W-:Y:S01]  /*0400*/  IMAD.SHL.U32 R4, R4, 0x8, RZ ;  /* 0x0000000804047824 */ /* 0x000fe200078e00ff */
[----:B------:R-:W-:Y:S01]  /*0410*/  LEA.HI R6, R3, R142, RZ, 0x7 ;  /* 0x0000008e03067211 */ /* 0x000fe200078f38ff */
[----:B------:R-:W-:Y:S01]  /*0420*/  IMAD.MOV.U32 R50, RZ, RZ, RZ ;  /* 0x000000ffff327224 */ /* 0x000fe200078e00ff */
[----:B------:R-:W-:Y:S01]  /*0430*/  LOP3.LUT R3, R2, 0xffffffe0, RZ, 0xc0, !PT ;  /* 0xffffffe002037812 */ /* 0x000fe200078ec0ff */
[----:B------:R-:W-:Y:S01]  /*0440*/  CS2R R48, SRZ ;  /* 0x0000000000307805 */ /* 0x000fe2000001ff00 */
[----:B------:R-:W-:Y:S01]  /*0450*/  SHF.R.S32.HI R52, RZ, 0x1f, R139 ;  /* 0x0000001fff347819 */ /* 0x000fe2000001148b */
[----:B------:R-:W-:Y:S01]  /*0460*/  IMAD.MOV.U32 R46, RZ, RZ, RZ ;  /* 0x000000ffff2e7224 */ /* 0x000fe200078e00ff */
[----:B------:R-:W-:Y:S01]  /*0470*/  SHF.R.S32.HI R7, RZ, 0x1f, R4 ;  /* 0x0000001fff077819 */ /* 0x000fe20000011404 */
[----:B------:R-:W-:Y:S01]  /*0480*/  IMAD.IADD R150, R142, 0x1, -R3 ;  /* 0x000000018e967824 */ /* 0x000fe200078e0a03 */
[----:B------:R-:W-:Y:S01]  /*0490*/  SHF.R.S32.HI R17, RZ, 0x1f, R130 ;  /* 0x0000001fff117819 */ /* 0x000fe20000011482 */
[----:B------:R-:W-:Y:S01]  /*04a0*/  CS2R R44, SRZ ;  /* 0x00000000002c7805 */ /* 0x000fe2000001ff00 */
[CC--:B------:R-:W-:Y:S01]  /*04b0*/  LEA.HI R149, R53.reuse, R0.reuse, RZ, 0x2 ;  /* 0x0000000035957211 */ /* 0x0c0fe200078f10ff */
[----:B------:R-:W-:Y:S01]  /*04c0*/  IMAD.MOV.U32 R42, RZ, RZ, RZ ;  /* 0x000000ffff2a7224 */ /* 0x000fe200078e00ff */
[----:B------:R-:W-:Y:S01]  /*04d0*/  LEA.HI R141, R53, R0, RZ, 0x4 ;  /* 0x00000000358d7211 */ /* 0x000fe200078f20ff */
[----:B------:R-:W-:Y:S01]  /*04e0*/  CS2R R40, SRZ ;  /* 0x0000000000287805 */ /* 0x000fe2000001ff00 */
[-C--:B------:R-:W-:Y:S01]  /*04f0*/  LEA.HI R138, R52, R139.reuse, RZ, 0x2 ;  /* 0x0000008b348a7211 */ /* 0x080fe200078f10ff */
[----:B------:R-:W-:Y:S01]  /*0500*/  IMAD.MOV.U32 R38, RZ, RZ, RZ ;  /* 0x000000ffff267224 */ /* 0x000fe200078e00ff */
[C---:B------:R-:W-:Y:S01]  /*0510*/  IMNMX R153, R0.reuse, 0x3e0, !PT ;  /* 0x000003e000997817 */ /* 0x040fe20007800200 */
[----:B------:R-:W-:Y:S01]  /*0520*/  CS2R R36, SRZ ;  /* 0x0000000000247805 */ /* 0x000fe2000001ff00 */
[C---:B------:R-:W-:Y:S01]  /*0530*/  IMNMX R53, R0.reuse, 0x1e0, !PT ;  /* 0x000001e000357817 */ /* 0x040fe20007800200 */
[----:B------:R-:W-:Y:S01]  /*0540*/  IMAD.MOV.U32 R34, RZ, RZ, RZ ;  /* 0x000000ffff227224 */ /* 0x000fe200078e00ff */
[----:B------:R-:W-:Y:S01]  /*0550*/  LEA.HI R2, R7, R4, RZ, 0x5 ;  /* 0x0000000407027211 */ /* 0x000fe200078f28ff */
[----:B------:R-:W-:Y:S01]  /*0560*/  CS2R R32, SRZ ;  /* 0x0000000000207805 */ /* 0x000fe2000001ff00 */
[----:B------:R-:W-:Y:S01]  /*0570*/  LEA.HI R3, R17, R130, RZ, 0x5 ;  /* 0x0000008211037211 */ /* 0x000fe200078f28ff */
[----:B------:R-:W-:Y:S01]  /*0580*/  IMAD.MOV.U32 R30, RZ, RZ, RZ ;  /* 0x000000ffff1e7224 */ /* 0x000fe200078e00ff */
[----:B------:R-:W-:Y:S01]  /*0590*/  LEA.HI R7, R7, R4, RZ, 0x7 ;  /* 0x0000000407077211 */ /* 0x000fe200078f38ff */
[----:B------:R-:W-:Y:S01]  /*05a0*/  CS2R R28, SRZ ;  /* 0x00000000001c7805 */ /* 0x000fe2000001ff00 */
[----:B------:R-:W-:Y:S01]  /*05b0*/  LEA.HI R17, R17, R130, RZ, 0x7 ;  /* 0x0000008211117211 */ /* 0x000fe200078f38ff */
[----:B------:R-:W-:Y:S01]  /*05c0*/  IMAD.MOV.U32 R26, RZ, RZ, RZ ;  /* 0x000000ffff1a7224 */ /* 0x000fe200078e00ff */
[----:B------:R-:W-:Y:S01]  /*05d0*/  SHF.R.S32.HI R149, RZ, 0x2, R149 ;  /* 0x00000002ff957819 */ /* 0x000fe20000011495 */
[----:B------:R-:W-:Y:S01]  /*05e0*/  CS2R R24, SRZ ;  /* 0x0000000000187805 */ /* 0x000fe2000001ff00 */
[----:B------:R-:W-:Y:S01]  /*05f0*/  SHF.R.S32.HI R144, RZ, 0x2, R144 ;  /* 0x00000002ff907819 */ /* 0x000fe20000011490 */
[----:B------:R-:W-:Y:S01]  /*0600*/  IMAD.MOV.U32 R22, RZ, RZ, RZ ;  /* 0x000000ffff167224 */ /* 0x000fe200078e00ff */
[----:B------:R-:W-:Y:S01]  /*0610*/  SHF.R.S32.HI R138, RZ, 0x2, R138 ;  /* 0x00000002ff8a7819 */ /* 0x000fe2000001148a */
[----:B------:R-:W-:Y:S01]  /*0620*/  CS2R R20, SRZ ;  /* 0x0000000000147805 */ /* 0x000fe2000001ff00 */
[C---:B------:R-:W-:Y:S01]  /*0630*/  IADD3 R153, -R0.reuse, 0x1f, R153 ;  /* 0x0000001f00997810 */ /* 0x040fe20007ffe199 */
[----:B------:R-:W-:Y:S01]  /*0640*/  IMAD.MOV.U32 R18, RZ, RZ, RZ ;  /* 0x000000ffff127224 */ /* 0x000fe200078e00ff */
[----:B------:R-:W-:Y:S01]  /*0650*/  IADD3 R152, -R0, 0x1f, R53 ;  /* 0x0000001f00987810 */ /* 0x000fe20007ffe135 */
[----:B------:R-:W-:Y:S01]  /*0660*/  IMAD.MOV.U32 R14, RZ, RZ, RZ ;  /* 0x000000ffff0e7224 */ /* 0x000fe200078e00ff */
[----:B------:R-:W-:Y:S01]  /*0670*/  LOP3.LUT R3, R3, 0xffffffe0, RZ, 0xc0, !PT ;  /* 0xffffffe003037812 */ /* 0x000fe200078ec0ff */
[----:B------:R-:W-:Y:S01]  /*0680*/  IMAD.MOV.U32 R10, RZ, RZ, RZ ;  /* 0x000000ffff0a7224 */ /* 0x000fe200078e00ff */
[----:B------:R-:W-:Y:S01]  /*0690*/  LOP3.LUT R13, R6, 0xffffff80, RZ, 0xc0, !PT ;  /* 0xffffff80060d7812 */ /* 0x000fe200078ec0ff */
[----:B------:R-:W-:Y:S01]  /*06a0*/  CS2R R56, SRZ ;  /* 0x0000000000387805 */ /* 0x000fe2000001ff00 */
[----:B------:R-:W-:Y:S01]  /*06b0*/  LOP3.LUT R145, R2, 0xffffffe0, RZ, 0xc0, !PT ;  /* 0xffffffe002917812 */ /* 0x000fe200078ec0ff */
[----:B------:R-:W-:Y:S01]  /*06c0*/  IMAD.IADD R137, R130, 0x1, -R3 ;  /* 0x0000000182897824 */ /* 0x000fe200078e0a03 */
[----:B------:R-:W-:Y:S01]  /*06d0*/  LOP3.LUT R7, R7, 0xffffff80, RZ, 0xc0, !PT ;  /* 0xffffff8007077812 */ /* 0x000fe200078ec0ff */
[----:B------:R-:W-:Y:S01]  /*06e0*/  IMAD.IADD R142, R142, 0x1, -R13 ;  /* 0x000000018e8e7824 */ /* 0x000fe200078e0a0d */
[----:B------:R-:W-:Y:S01]  /*06f0*/  LOP3.LUT R17, R17, 0xffffff80, RZ, 0xc0, !PT ;  /* 0xffffff8011117812 */ /* 0x000fe200078ec0ff */
[C---:B------:R-:W-:Y:S01]  /*0700*/  IMAD.IADD R145, R4.reuse, 0x1, -R145 ;  /* 0x0000000104917824 */ /* 0x040fe200078e0a91 */
[----:B------:R-:W-:Y:S01]  /*0710*/  IADD3 R148, R149, UR4, RZ ;  /* 0x0000000495947c10 */ /* 0x000fe2000fffe0ff */
[----:B------:R-:W-:Y:S01]  /*0720*/  IMAD.IADD R134, R4, 0x1, -R7 ;  /* 0x0000000104867824 */ /* 0x000fe200078e0a07 */
[----:B------:R-:W-:Y:S01]  /*0730*/  IADD3 R143, R144, UR4, RZ ;  /* 0x00000004908f7c10 */ /* 0x000fe2000fffe0ff */
[----:B------:R-:W-:Y:S01]  /*0740*/  IMAD.IADD R130, R130, 0x1, -R17 ;  /* 0x0000000182827824 */ /* 0x000fe200078e0a11 */
[----:B------:R-:W-:Y:S01]  /*0750*/  IADD3 R136, R138, UR4, RZ ;  /* 0x000000048a887c10 */ /* 0x000fe2000fffe0ff */
[----:B------:R-:W-:Y:S01]  /*0760*/  CS2R R16, SRZ ;  /* 0x0000000000107805 */ /* 0x000fe2000001ff00 */
[----:B------:R-:W-:Y:S01]  /*0770*/  LEA.HI R131, R52, R139, RZ, 0x4 ;  /* 0x0000008b34837211 */ /* 0x000fe200078f20ff */
[----:B------:R-:W-:Y:S01]  /*0780*/  CS2R R12, SRZ ;  /* 0x00000000000c7805 */ /* 0x000fe2000001ff00 */
[----:B------:R-:W-:Y:S01]  /*0790*/  LEA.HI R151, R153, 0x1, RZ, 0x1b ;  /* 0x0000000199977811 */ /* 0x000fe200078fd8ff */
[----:B------:R-:W-:Y:S01]  /*07a0*/  IMAD.MOV.U32 R8, RZ, RZ, RZ ;  /* 0x000000ffff087224 */ /* 0x000fe200078e00ff */
[----:B------:R-:W-:Y:S01]  /*07b0*/  LEA.HI R146, R152, 0x1, RZ, 0x1b ;  /* 0x0000000198927811 */ /* 0x000fe200078fd8ff */
[----:B------:R-:W-:Y:S01]  /*07c0*/  CS2R R2, SRZ ;  /* 0x0000000000027805 */ /* 0x000fe2000001ff00 */
[----:B------:R-:W-:Y:S01]  /*07d0*/  IADD3 R132, R0, 0x60, RZ ;  /* 0x0000006000847810 */ /* 0x000fe20007ffe0ff */
[----:B------:R-:W-:Y:S01]  /*07e0*/  IMAD.MOV.U32 R4, RZ, RZ, RZ ;  /* 0x000000ffff047224 */ /* 0x000fe200078e00ff */
[----:B------:R-:W-:Y:S01]  /*07f0*/  CS2R R6, SRZ ;  /* 0x0000000000067805 */ /* 0x000fe2000001ff00 */
[----:B------:R-:W-:Y:S01]  /*0800*/  SHF.R.S32.HI R141, RZ, 0x4, R141 ;  /* 0x00000004ff8d7819 */ /* 0x000fe2000001148d */
[----:B------:R-:W-:Y:S01]  /*0810*/  IMAD R147, R148, c[0x0][0x180], RZ ;  /* 0x0000600094937a24 */ /* 0x000fe200078e02ff */
[----:B------:R-:W-:Y:S01]  /*0820*/  SHF.R.S32.HI R135, RZ, 0x4, R135 ;  /* 0x00000004ff877819 */ /* 0x000fe20000011487 */
[----:B------:R-:W-:Y:S01]  /*0830*/  IMAD R140, R143, c[0x0][0x180], RZ ;  /* 0x000060008f8c7a24 */ /* 0x000fe200078e02ff */
[----:B------:R-:W-:Y:S01]  /*0840*/  SHF.R.S32.HI R129, RZ, 0x5, R129 ;  /* 0x00000005ff817819 */ /* 0x000fe20000011481 */
[----:B------:R-:W-:Y:S01]  /*0850*/  IMAD R133, R136, c[0x0][0x180], RZ ;  /* 0x0000600088857a24 */ /* 0x000fe200078e02ff */
[----:B------:R-:W-:-:S02]  /*0860*/  SHF.R.S32.HI R131, RZ, 0x4, R131 ;  /* 0x00000004ff837819 */ /* 0x000fc40000011483 */
[----:B------:R-:W-:Y:S02]  /*0870*/  LOP3.LUT R151, R151, 0x3, RZ, 0xc0, !PT ;  /* 0x0000000397977812 */ /* 0x000fe400078ec0ff */
[----:B------:R-:W-:Y:S02]  /*0880*/  LOP3.LUT R146, R146, 0x3, RZ, 0xc0, !PT ;  /* 0x0000000392927812 */ /* 0x000fe400078ec0ff */
.L_x_26:
[----:B------:R-:W-:Y:S01]  /*0890*/  ISETP.GT.AND P0, PT, R0, 0x1f, PT ;  /* 0x0000001f0000780c */ /* 0x000fe20003f04270 */
[----:B------:R-:W-:-:S12]  /*08a0*/  BSSY B0, `(.L_x_1) ;  /* 0x0000156000007945 */ /* 0x000fd80003800000 */
[----:B-1----:R-:W-:Y:S05]  /*08b0*/  @P0 BRA `(.L_x_2) ;  /* 0x0000154000000947 */ /* 0x002fea0003800000 */
[----:B------:R-:W-:Y:S01]  /*08c0*/  ISETP.NE.AND P0, PT, R151, RZ, PT ;  /* 0x000000ff9700720c */ /* 0x000fe20003f05270 */
[----:B------:R-:W-:Y:S01]  /*08d0*/  IMAD.SHL.U32 R52, R128, 0x4000, RZ ;  /* 0x0000400080347824 */ /* 0x000fe200078e00ff */
[----:B------:R-:W-:Y:S01]  /*08e0*/  BSSY B1, `(.L_x_3) ;  /* 0x000003d000017945 */ /* 0x000fe20003800000 */
[----:B------:R-:W-:-:S03]  /*08f0*/  IMAD.MOV.U32 R53, RZ, RZ, R0 ;  /* 0x000000ffff357224 */ /* 0x000fc600078e0000 */
[----:B------:R-:W-:-:S07]  /*0900*/  LOP3.LUT R52, R52, 0x4000, RZ, 0xc0, !PT ;  /* 0x0000400034347812 */ /* 0x000fce00078ec0ff */
[----:B------:R-:W-:Y:S05]  /*0910*/  @!P0 BRA `(.L_x_4) ;  /* 0x0000039000008947 */ /* 0x000fea0003800000 */
[----:B------:R-:W-:Y:S01]  /*0920*/  IMAD R58, R128, 0x20, R150 ;  /* 0x00000020803a7824 */ /* 0x000fe200078e0296 */
[----:B------:R-:W-:Y:S01]  /*0930*/  BSSY B2, `(.L_x_5) ;  /* 0x0000010000027945 */ /* 0x000fe20003800000 */
[----:B------:R-:W-:-:S03]  /*0940*/  ISETP.NE.AND P1, PT, R151, 0x1, PT ;  /* 0x000000019700780c */ /* 0x000fc60003f25270 */
[----:B------:R-:W-:-:S04]  /*0950*/  ISETP.GE.AND P0, PT, R58, c[0x0][0x180], PT ;  /* 0x000060003a007a0c */ /* 0x000fc80003f06270 */
[----:B------:R-:W-:-:S13]  /*0960*/  ISETP.GE.OR P0, PT, R148, c[0x0][0x178], P0 ;  /* 0x00005e0094007a0c */ /* 0x000fda0000706670 */
[----:B------:R-:W-:Y:S05]  /*0970*/  @P0 BRA `(.L_x_6) ;  /* 0x000000b000000947 */ /* 0x000fea0003800000 */
[----:B------:R-:W-:Y:S01]  /*0980*/  SHF.R.S32.HI R54, RZ, 0x1f, R58 ;  /* 0x0000001fff367819 */ /* 0x000fe2000001143a */
[----:B------:R-:W-:Y:S01]  /*0990*/  IMAD R53, R149, 0x20, R150 ;  /* 0x0000002095357824 */ /* 0x000fe200078e0296 */
[----:B------:R-:W-:-:S03]  /*09a0*/  IADD3 R55, P0, R147, R58, RZ ;  /* 0x0000003a93377210 */ /* 0x000fc60007f1e0ff */
[----:B------:R-:W-:Y:S01]  /*09b0*/  IMAD R53, R53, 0x2, R52 ;  /* 0x0000000235357824 */ /* 0x000fe200078e0234 */
[----:B------:R-:W-:Y:S02]  /*09c0*/  LEA.HI.X.SX32 R58, R147, R54, 0x1, P0 ;  /* 0x00000036933a7211 */ /* 0x000fe400000f0eff */
[----:B------:R-:W-:-:S04]  /*09d0*/  LEA R54, P0, R55, c[0x0][0x160], 0x1 ;  /* 0x0000580037367a11 */ /* 0x000fc800078008ff */
[----:B------:R-:W-:-:S05]  /*09e0*/  LEA.HI.X R55, R55, c[0x0][0x164], R58, 0x1, P0 ;  /* 0x0000590037377a11 */ /* 0x000fca00000f0c3a */
[----:B------:R-:W-:Y:S01]  /*09f0*/  @!PT LDS RZ, [RZ] ;  /* 0x00000000fffff984 */ /* 0x000fe20000000800 */
[----:B------:R-:W-:Y:S01]  /*0a00*/  @!PT LDS RZ, [RZ] ;  /* 0x00000000fffff984 */ /* 0x000fe20000000800 */
[----:B------:R-:W-:Y:S01]  /*0a10*/  @!PT LDS RZ, [RZ] ;  /* 0x00000000fffff984 */ /* 0x000fe20000000800 */
[----:B------:R1:W-:Y:S04]  /*0a20*/  LDGSTS.E.128 [R53+0x80], [R54.64] ;  /* 0x0008000036357fae */ /* 0x0003e8000b921c46 */
.L_x_6:
[----:B------:R-:W-:Y:S05]  /*0a30*/  BSYNC B2 ;  /* 0x0000000000027941 */ /* 0x000fea0003800000 */
.L_x_5:
[----:B-1----:R-:W-:Y:S01]  /*0a40*/  IADD3 R53, R0, 0x20, RZ ;  /* 0x0000002000357810 */ /* 0x002fe20007ffe0ff */
[----:B------:R-:W-:Y:S05]  /*0a50*/  @!P1 BRA `(.L_x_4) ;  /* 0x0000025000009947 */ /* 0x000fea0003800000 */
[----:B------:R-:W-:Y:S01]  /*0a60*/  IMAD R55, R128, 0x20, R145 ;  /* 0x0000002080377824 */ /* 0x000fe200078e0291 */
[----:B------:R-:W-:Y:S01]  /*0a70*/  BSSY B2, `(.L_x_7) ;  /* 0x0000010000027945 */ /* 0x000fe20003800000 */
[----:B------:R-:W-:-:S03]  /*0a80*/  ISETP.NE.AND P1, PT, R151, 0x2, PT ;  /* 0x000000029700780c */ /* 0x000fc60003f25270 */
[----:B------:R-:W-:-:S04]  /*0a90*/  ISETP.GE.AND P0, PT, R55, c[0x0][0x180], PT ;  /* 0x0000600037007a0c */ /* 0x000fc80003f06270 */
[----:B------:R-:W-:-:S13]  /*0aa0*/  ISETP.GE.OR P0, PT, R143, c[0x0][0x178], P0 ;  /* 0x00005e008f007a0c */ /* 0x000fda0000706670 */
[----:B------:R-:W-:Y:S05]  /*0ab0*/  @P0 BRA `(.L_x_8) ;  /* 0x000000b000000947 */ /* 0x000fea0003800000 */
[----:B------:R-:W-:Y:S02]  /*0ac0*/  SHF.R.S32.HI R53, RZ, 0x1f, R55 ;  /* 0x0000001fff357819 */ /* 0x000fe40000011437 */
[----:B------:R-:W-:-:S04]  /*0ad0*/  IADD3 R55, P0, R140, R55, RZ ;  /* 0x000000378c377210 */ /* 0x000fc80007f1e0ff */
[----:B------:R-:W-:Y:S01]  /*0ae0*/  LEA.HI.X.SX32 R58, R140, R53, 0x1, P0 ;  /* 0x000000358c3a7211 */ /* 0x000fe200000f0eff */
[----:B------:R-:W-:Y:S01]  /*0af0*/  IMAD R53, R144, 0x20, R145 ;  /* 0x0000002090357824 */ /* 0x000fe200078e0291 */
[----:B------:R-:W-:-:S03]  /*0b00*/  LEA R54, P0, R55, c[0x0][0x160], 0x1 ;  /* 0x0000580037367a11 */ /* 0x000fc600078008ff */
[----:B------:R-:W-:Y:S01]  /*0b10*/  IMAD R53, R53, 0x2, R52 ;  /* 0x0000000235357824 */ /* 0x000fe200078e0234 */
[----:B------:R-:W-:-:S05]  /*0b20*/  LEA.HI.X R55, R55, c[0x0][0x164], R58, 0x1, P0 ;  /* 0x0000590037377a11 */ /* 0x000fca00000f0c3a */
[----:B------:R-:W-:Y:S01]  /*0b30*/  @!PT LDS RZ, [RZ] ;  /* 0x00000000fffff984 */ /* 0x000fe20000000800 */
[----:B------:R-:W-:Y:S01]  /*0b40*/  @!PT LDS RZ, [RZ] ;  /* 0x00000000fffff984 */ /* 0x000fe20000000800 */
[----:B------:R-:W-:Y:S01]  /*0b50*/  @!PT LDS RZ, [RZ] ;  /* 0x00000000fffff984 */ /* 0x000fe20000000800 */
[----:B------:R1:W-:Y:S04]  /*0b60*/  LDGSTS.E.128 [R53+0x80], [R54.64] ;  /* 0x0008000036357fae */ /* 0x0003e8000b921c46 */
.L_x_8:
[----:B------:R-:W-:Y:S05]  /*0b70*/  BSYNC B2 ;  /* 0x0000000000027941 */ /* 0x000fea0003800000 */
.L_x_7:
[----:B-1----:R-:W-:Y:S01]  /*0b80*/  IMAD.MOV.U32 R53, RZ, RZ, R139 ;  /* 0x000000ffff357224 */ /* 0x002fe200078e008b */
[----:B------:R-:W-:Y:S05]  /*0b90*/  @!P1 BRA `(.L_x_4) ;  /* 0x0000011000009947 */ /* 0x000fea0003800000 */
[----:B------:R-:W-:Y:S02]  /*0ba0*/  IMAD R58, R128, 0x20, R137 ;  /* 0x00000020803a7824 */ /* 0x000fe400078e0289 */
[----:B------:R-:W-:-:S03]  /*0bb0*/  IMAD.MOV.U32 R53, RZ, RZ, R132 ;  /* 0x000000ffff357224 */ /* 0x000fc600078e0084 */
[----:B------:R-:W-:-:S04]  /*0bc0*/  ISETP.GE.AND P0, PT, R58, c[0x0][0x180], PT ;  /* 0x000060003a007a0c */ /* 0x000fc80003f06270 */
[----:B------:R-:W-:-:S13]  /*0bd0*/  ISETP.GE.OR P0, PT, R136, c[0x0][0x178], P0 ;  /* 0x00005e0088007a0c */ /* 0x000fda0000706670 */
[----:B------:R-:W-:Y:S05]  /*0be0*/  @P0 BRA `(.L_x_4) ;  /* 0x000000c000000947 */ /* 0x000fea0003800000 */
[----:B------:R-:W-:Y:S01]  /*0bf0*/  SHF.R.S32.HI R54, RZ, 0x1f, R58 ;  /* 0x0000001fff367819 */ /* 0x000fe2000001143a */
[----:B------:R-:W-:Y:S01]  /*0c00*/  IMAD R53, R138, 0x20, R137 ;  /* 0x000000208a357824 */ /* 0x000fe200078e0289 */
[----:B------:R-:W-:-:S03]  /*0c10*/  IADD3 R55, P0, R133, R58, RZ ;  /* 0x0000003a85377210 */ /* 0x000fc60007f1e0ff */
[----:B------:R-:W-:Y:S01]  /*0c20*/  IMAD R59, R53, 0x2, R52 ;  /* 0x00000002353b7824 */ /* 0x000fe200078e0234 */
[----:B------:R-:W-:Y:S01]  /*0c30*/  LEA.HI.X.SX32 R58, R133, R54, 0x1, P0 ;  /* 0x00000036853a7211 */ /* 0x000fe200000f0eff */
[----:B------:R-:W-:Y:S01]  /*0c40*/  IMAD.MOV.U32 R53, RZ, RZ, R132 ;  /* 0x000000ffff357224 */ /* 0x000fe200078e0084 */
[----:B------:R-:W-:-:S04]  /*0c50*/  LEA R54, P0, R55, c[0x0][0x160], 0x1 ;  /* 0x0000580037367a11 */ /* 0x000fc800078008ff */
[----:B------:R-:W-:-:S05]  /*0c60*/  LEA.HI.X R55, R55, c[0x0][0x164], R58, 0x1, P0 ;  /* 0x0000590037377a11 */ /* 0x000fca00000f0c3a */
[----:B------:R-:W-:Y:S01]  /*0c70*/  @!PT LDS RZ, [RZ] ;  /* 0x00000000fffff984 */ /* 0x000fe20000000800 */
[----:B------:R-:W-:Y:S01]  /*0c80*/  @!PT LDS RZ, [RZ] ;  /* 0x00000000fffff984 */ /* 0x000fe20000000800 */
[----:B------:R-:W-:Y:S01]  /*0c90*/  @!PT LDS RZ, [RZ] ;  /* 0x00000000fffff984 */ /* 0x000fe20000000800 */
[----:B------:R1:W-:Y:S04]  /*0ca0*/  LDGSTS.E.128 [R59+0x80], [R54.64] ;  /* 0x00080000363b7fae */ /* 0x0003e8000b921c46 */
.L_x_4:
[----:B------:R-:W-:Y:S05]  /*0cb0*/  BSYNC B1 ;  /* 0x0000000000017941 */ /* 0x000fea0003800000 */
.L_x_3:
[----:B------:R-:W-:Y:S01]  /*0cc0*/  ISETP.GE.U32.AND P0, PT, R153, 0x60, PT ;  /* 0x000000609900780c */ /* 0x000fe20003f06070 */
[----:B------:R-:W-:-:S12]  /*0cd0*/  BSSY B1, `(.L_x_9) ;  /* 0x0000063000017945 */ /* 0x000fd80003800000 */
[----:B------:R-:W-:Y:S05]  /*0ce0*/  @!P0 BRA `(.L_x_10) ;  /* 0x0000061000008947 */ /* 0x000fea0003800000 */
.L_x_13:
[C---:B------:R-:W-:Y:S01]  /*0cf0*/  IADD3 R58, R53.reuse, 0x20, RZ ;  /* 0x00000020353a7810 */ /* 0x040fe20007ffe0ff */
[C---:B-1----:R-:W-:Y:S01]  /*0d00*/  IMAD.SHL.U32 R54, R53.reuse, 0x8, RZ ;  /* 0x0000000835367824 */ /* 0x042fe200078e00ff */
[----:B------:R-:W-:Y:S01]  /*0d10*/  IADD3 R60, R53, 0x40, RZ ;  /* 0x00000040353c7810 */ /* 0x000fe20007ffe0ff */
[----:B------:R-:W-:Y:S01]  /*0d20*/  BSSY B2, `(.L_x_11) ;  /* 0x000005b000027945 */ /* 0x000fe20003800000 */
[----:B------:R-:W-:Y:S02]  /*0d30*/  SHF.R.S32.HI R59, RZ, 0x1f, R58 ;  /* 0x0000001fff3b7819 */ /* 0x000fe4000001143a */
[----:B------:R-:W-:Y:S01]  /*0d40*/  SHF.R.S32.HI R55, RZ, 0x1f, R54 ;  /* 0x0000001fff377819 */ /* 0x000fe20000011436 */
[----:B------:R-:W-:Y:S01]  /*0d50*/  IMAD.SHL.U32 R62, R60, 0x8, RZ ;  /* 0x000000083c3e7824 */ /* 0x000fe200078e00ff */
[----:B------:R-:W-:Y:S01]  /*0d60*/  LEA.HI R59, R59, R58, RZ, 0x2 ;  /* 0x0000003a3b3b7211 */ /* 0x000fe200078f10ff */
[----:B------:R-:W-:Y:S01]  /*0d70*/  IMAD.SHL.U32 R58, R58, 0x8, RZ ;  /* 0x000000083a3a7824 */ /* 0x000fe200078e00ff */
[----:B------:R-:W-:-:S02]  /*0d80*/  LEA.HI R55, R55, R54, RZ, 0x5 ;  /* 0x0000003637377211 */ /* 0x000fc400078f28ff */
[----:B------:R-:W-:Y:S02]  /*0d90*/  SHF.R.S32.HI R65, RZ, 0x1f, R62 ;  /* 0x0000001fff417819 */ /* 0x000fe4000001143e */
[----:B------:R-:W-:Y:S02]  /*0da0*/  SHF.R.S32.HI R61, RZ, 0x1f, R58 ;  /* 0x0000001fff3d7819 */ /* 0x000fe4000001143a */
[----:B------:R-:W-:Y:S02]  /*0db0*/  LOP3.LUT R55, R55, 0xffffffe0, RZ, 0xc0, !PT ;  /* 0xffffffe037377812 */ /* 0x000fe400078ec0ff */
[----:B------:R-:W-:Y:S02]  /*0dc0*/  LEA.HI R61, R61, R58, RZ, 0x5 ;  /* 0x0000003a3d3d7211 */ /* 0x000fe400078f28ff */
[----:B------:R-:W-:Y:S01]  /*0dd0*/  LEA.HI R65, R65, R62, RZ, 0x5 ;  /* 0x0000003e41417211 */ /* 0x000fe200078f28ff */
[----:B------:R-:W-:Y:S01]  /*0de0*/  IMAD.IADD R67, R54, 0x1, -R55 ;  /* 0x0000000136437824 */ /* 0x000fe200078e0a37 */
[----:B------:R-:W-:-:S02]  /*0df0*/  LOP3.LUT R61, R61, 0xffffffe0, RZ, 0xc0, !PT ;  /* 0xffffffe03d3d7812 */ /* 0x000fc400078ec0ff */
[----:B------:R-:W-:Y:S01]  /*0e00*/  SHF.R.S32.HI R54, RZ, 0x1f, R53 ;  /* 0x0000001fff367819 */ /* 0x000fe20000011435 */
[----:B------:R-:W-:Y:S01]  /*0e10*/  IMAD R69, R128, 0x20, R67 ;  /* 0x0000002080457824 */ /* 0x000fe200078e0243 */
[----:B------:R-:W-:Y:S01]  /*0e20*/  LOP3.LUT R65, R65, 0xffffffe0, RZ, 0xc0, !PT ;  /* 0xffffffe041417812 */ /* 0x000fe200078ec0ff */
[----:B------:R-:W-:Y:S01]  /*0e30*/  IMAD.IADD R71, R58, 0x1, -R61 ;  /* 0x000000013a477824 */ /* 0x000fe200078e0a3d */
[----:B------:R-:W-:Y:S02]  /*0e40*/  SHF.R.S32.HI R63, RZ, 0x1f, R60 ;  /* 0x0000001fff3f7819 */ /* 0x000fe4000001143c */
[----:B------:R-:W-:Y:S01]  /*0e50*/  LEA.HI R54, R54, R53, RZ, 0x2 ;  /* 0x0000003536367211 */ /* 0x000fe200078f10ff */
[----:B------:R-:W-:Y:S01]  /*0e60*/  IMAD.IADD R68, R62, 0x1, -R65 ;  /* 0x000000013e447824 */ /* 0x000fe200078e0a41 */
[----:B------:R-:W-:Y:S01]  /*0e70*/  LEA.HI R63, R63, R60, RZ, 0x2 ;  /* 0x0000003c3f3f7211 */ /* 0x000fe200078f10ff */
[C---:B------:R-:W-:Y:S01]  /*0e80*/  IMAD R73, R128.reuse, 0x20, R71 ;  /* 0x0000002080497824 */ /* 0x040fe200078e0247 */
[----:B------:R-:W-:Y:S01]  /*0e90*/  SHF.R.S32.HI R58, RZ, 0x2, R54 ;  /* 0x00000002ff3a7819 */ /* 0x000fe20000011436 */
[----:B------:R-:W-:Y:S01]  /*0ea0*/  IMAD R72, R128, 0x20, R68 ;  /* 0x0000002080487824 */ /* 0x000fe200078e0244 */
[----:B------:R-:W-:-:S02]  /*0eb0*/  SHF.R.S32.HI R64, RZ, 0x2, R59 ;  /* 0x00000002ff407819 */ /* 0x000fc4000001143b */
[----:B------:R-:W-:Y:S02]  /*0ec0*/  IADD3 R55, R53, 0x60, RZ ;  /* 0x0000006035377810 */ /* 0x000fe40007ffe0ff */
[----:B------:R-:W-:Y:S02]  /*0ed0*/  SHF.R.S32.HI R65, RZ, 0x2, R63 ;  /* 0x00000002ff417819 */ /* 0x000fe4000001143f */
[----:B------:R-:W-:Y:S01]  /*0ee0*/  IADD3 R59, R58, UR4, RZ ;  /* 0x000000043a3b7c10 */ /* 0x000fe2000fffe0ff */
[----:B------:R-:W-:Y:S01]  /*0ef0*/  IMAD.SHL.U32 R60, R55, 0x8, RZ ;  /* 0x00000008373c7824 */ /* 0x000fe200078e00ff */
[----:B------:R-:W-:Y:S02]  /*0f00*/  ISETP.GE.AND P1, PT, R69, c[0x0][0x180], PT ;  /* 0x0000600045007a0c */ /* 0x000fe40003f26270 */
[----:B------:R-:W-:Y:S02]  /*0f10*/  IADD3 R66, R64, UR4, RZ ;  /* 0x0000000440427c10 */ /* 0x000fe4000fffe0ff */
[----:B------:R-:W-:-:S02]  /*0f20*/  ISETP.GE.AND P0, PT, R73, c[0x0][0x180], PT ;  /* 0x0000600049007a0c */ /* 0x000fc40003f06270 */
[----:B------:R-:W-:Y:S02]  /*0f30*/  IADD3 R70, R65, UR4, RZ ;  /* 0x0000000441467c10 */ /* 0x000fe4000fffe0ff */
[----:B------:R-:W-:Y:S02]  /*0f40*/  ISETP.GE.AND P2, PT, R72, c[0x0][0x180], PT ;  /* 0x0000600048007a0c */ /* 0x000fe40003f46270 */
[----:B------:R-:W-:Y:S02]  /*0f50*/  ISETP.GE.OR P1, PT, R59, c[0x0][0x178], P1 ;  /* 0x00005e003b007a0c */ /* 0x000fe40000f26670 */
[----:B------:R-:W-:Y:S02]  /*0f60*/  ISETP.GE.OR P0, PT, R66, c[0x0][0x178], P0 ;  /* 0x00005e0042007a0c */ /* 0x000fe40000706670 */
[----:B------:R-:W-:Y:S02]  /*0f70*/  ISETP.GE.OR P2, PT, R70, c[0x0][0x178], P2 ;  /* 0x00005e0046007a0c */ /* 0x000fe40001746670 */
[----:B------:R-:W-:-:S02]  /*0f80*/  SHF.R.S32.HI R61, RZ, 0x1f, R60 ;  /* 0x0000001fff3d7819 */ /* 0x000fc4000001143c */
[----:B------:R-:W-:Y:S02]  /*0f90*/  SHF.R.S32.HI R54, RZ, 0x1f, R55 ;  /* 0x0000001fff367819 */ /* 0x000fe40000011437 */
[----:B------:R-:W-:Y:S02]  /*0fa0*/  LEA.HI R61, R61, R60, RZ, 0x5 ;  /* 0x0000003c3d3d7211 */ /* 0x000fe400078f28ff */
[----:B------:R-:W-:Y:S01]  /*0fb0*/  LEA.HI R62, R54, R55, RZ, 0x2 ;  /* 0x00000037363e7211 */ /* 0x000fe200078f10ff */
[----:B------:R-:W-:Y:S01]  /*0fc0*/  @!P1 IMAD R55, R58, 0x20, R67 ;  /* 0x000000203a379824 */ /* 0x000fe200078e0243 */
[----:B------:R-:W-:Y:S01]  /*0fd0*/  LOP3.LUT R61, R61, 0xffffffe0, RZ, 0xc0, !PT ;  /* 0xffffffe03d3d7812 */ /* 0x000fe200078ec0ff */
[----:B------:R-:W-:Y:S01]  /*0fe0*/  @!P1 IMAD R54, R59, c[0x0][0x180], RZ ;  /* 0x000060003b369a24 */ /* 0x000fe200078e02ff */
[----:B------:R-:W-:Y:S01]  /*0ff0*/  @!P0 SHF.R.S32.HI R67, RZ, 0x1f, R73 ;  /* 0x0000001fff438819 */ /* 0x000fe20000011449 */
[----:B------:R-:W-:Y:S02]  /*1000*/  @!P0 IMAD R58, R66, c[0x0][0x180], RZ ;  /* 0x00006000423a8a24 */ /* 0x000fe400078e02ff */
[----:B------:R-:W-:Y:S01]  /*1010*/  @!P2 IMAD R59, R70, c[0x0][0x180], RZ ;  /* 0x00006000463baa24 */ /* 0x000fe200078e02ff */
[----:B------:R-:W-:Y:S01]  /*1020*/  @!P1 IADD3 R70, P3, R69, R54, RZ ;  /* 0x0000003645469210 */ /* 0x000fe20007f7e0ff */
[----:B------:R-:W-:Y:S01]  /*1030*/  IMAD.IADD R75, R60, 0x1, -R61 ;  /* 0x000000013c4b7824 */ /* 0x000fe200078e0a3d */
[----:B------:R-:W-:Y:S01]  /*1040*/  @!P1 SHF.R.S32.HI R61, RZ, 0x1f, R69 ;  /* 0x0000001fff3d9819 */ /* 0x000fe20000011445 */
[----:B------:R-:W-:Y:S01]  /*1050*/  @!P2 IMAD R65, R65, 0x20, R68 ;  /* 0x000000204141a824 */ /* 0x000fe200078e0244 */
[----:B------:R-:W-:Y:S01]  /*1060*/  @!P0 IADD3 R68, P4, R73, R58, RZ ;  /* 0x0000003a49448210 */ /* 0x000fe20007f9e0ff */
[----:B------:R-:W-:Y:S01]  /*1070*/  @!P0 IMAD R63, R64, 0x20, R71 ;  /* 0x00000020403f8824 */ /* 0x000fe200078e0247 */
[----:B------:R-:W-:Y:S01]  /*1080*/  @!P2 SHF.R.S32.HI R64, RZ, 0x1f, R72 ;  /* 0x0000001fff40a819 */ /* 0x000fe20000011448 */
[--C-:B------:R-:W-:Y:S01]  /*1090*/  @!P2 IMAD R65, R65, 0x2, R52.reuse ;  /* 0x000000024141a824 */ /* 0x100fe200078e0234 */
[----:B------:R-:W-:Y:S01]  /*10a0*/  @!P2 IADD3 R66, P5, R72, R59, RZ ;  /* 0x0000003b4842a210 */ /* 0x000fe20007fbe0ff */
[----:B------:R-:W-:Y:S01]  /*10b0*/  @!P0 IMAD R63, R63, 0x2, R52 ;  /* 0x000000023f3f8824 */ /* 0x000fe200078e0234 */
[----:B------:R-:W-:-:S02]  /*10c0*/  @!P1 LEA.HI.X.SX32 R61, R54, R61, 0x1, P3 ;  /* 0x0000003d363d9211 */ /* 0x000fc400018f0eff */
[----:B------:R-:W-:Y:S01]  /*10d0*/  @!P0 LEA.HI.X.SX32 R69, R58, R67, 0x1, P4 ;  /* 0x000000433a458211 */ /* 0x000fe200020f0eff */
[----:B------:R-:W-:Y:S01]  /*10e0*/  @!P1 IMAD R67, R55, 0x2, R52 ;  /* 0x0000000237439824 */ /* 0x000fe200078e0234 */
[----:B------:R-:W-:Y:S02]  /*10f0*/  @!P1 LEA R60, P3, R70, c[0x0][0x160], 0x1 ;  /* 0x00005800463c9a11 */ /* 0x000fe400078608ff */
[----:B------:R-:W-:Y:S02]  /*1100*/  @!P2 LEA.HI.X.SX32 R59, R59, R64, 0x1, P5 ;  /* 0x000000403b3ba211 */ /* 0x000fe400028f0eff */
[----:B------:R-:W-:Y:S02]  /*1110*/  @!P0 LEA R54, P4, R68, c[0x0][0x160], 0x1 ;  /* 0x0000580044368a11 */ /* 0x000fe400078808ff */
[----:B------:R-:W-:Y:S02]  /*1120*/  @!P2 LEA R58, P5, R66, c[0x0][0x160], 0x1 ;  /* 0x00005800423aaa11 */ /* 0x000fe400078a08ff */
[----:B------:R-:W-:-:S02]  /*1130*/  @!P1 LEA.HI.X R61, R70, c[0x0][0x164], R61, 0x1, P3 ;  /* 0x00005900463d9a11 */ /* 0x000fc400018f0c3d */
[----:B------:R-:W-:Y:S01]  /*1140*/  @!P0 LEA.HI.X R55, R68, c[0x0][0x164], R69, 0x1, P4 ;  /* 0x0000590044378a11 */ /* 0x000fe200020f0c45 */
[----:B------:R-:W-:Y:S01]  /*1150*/  IMAD R68, R128, 0x20, R75 ;  /* 0x0000002080447824 */ /* 0x000fe200078e024b */
[----:B------:R-:W-:Y:S01]  /*1160*/  @!P2 LEA.HI.X R59, R66, c[0x0][0x164], R59, 0x1, P5 ;  /* 0x00005900423baa11 */ /* 0x000fe200028f0c3b */
[----:B------:R-:W-:Y:S01]  /*1170*/  @!PT LDS RZ, [RZ] ;  /* 0x00000000fffff984 */ /* 0x000fe20000000800 */
[----:B------:R-:W-:Y:S01]  /*1180*/  @!PT LDS RZ, [RZ] ;  /* 0x00000000fffff984 */ /* 0x000fe20000000800 */
[----:B------:R-:W-:Y:S01]  /*1190*/  @!PT LDS RZ, [RZ] ;  /* 0x00000000fffff984 */ /* 0x000fe20000000800 */
[----:B------:R1:W-:Y:S01]  /*11a0*/  @!P1 LDGSTS.E.128 [R67+0x80], [R60.64] ;  /* 0x000800003c439fae */ /* 0x0003e2000b921c46 */
[----:B------:R-:W-:Y:S02]  /*11b0*/  SHF.R.S32.HI R64, RZ, 0x2, R62 ;  /* 0x00000002ff407819 */ /* 0x000fe4000001143e */
[----:B------:R-:W-:Y:S01]  /*11c0*/  ISETP.GE.AND P1, PT, R68, c[0x0][0x180], PT ;  /* 0x0000600044007a0c */ /* 0x000fe20003f26270 */
[----:B------:R1:W-:Y:S01]  /*11d0*/  @!P0 LDGSTS.E.128 [R63+0x80], [R54.64] ;  /* 0x00080000363f8fae */ /* 0x0003e2000b921c46 */
[----:B------:R-:W-:Y:S02]  /*11e0*/  IADD3 R66, R64, UR4, RZ ;  /* 0x0000000440427c10 */ /* 0x000fe4000fffe0ff */
[----:B------:R-:W-:Y:S01]  /*11f0*/  ISETP.GE.AND P0, PT, R53, 0x380, PT ;  /* 0x000003803500780c */ /* 0x000fe20003f06270 */
[----:B------:R1:W-:Y:S01]  /*1200*/  @!P2 LDGSTS.E.128 [R65+0x80], [R58.64] ;  /* 0x000800003a41afae */ /* 0x0003e2000b921c46 */
[----:B------:R-:W-:-:S02]  /*1210*/  ISETP.GE.OR P1, PT, R66, c[0x0][0x178], P1 ;  /* 0x00005e0042007a0c */ /* 0x000fc40000f26670 */
[----:B------:R-:W-:-:S11]  /*1220*/  IADD3 R62, R53, 0x80, RZ ;  /* 0x00000080353e7810 */ /* 0x000fd60007ffe0ff */
[----:B------:R-:W-:Y:S05]  /*1230*/  @P1 BRA `(.L_x_12) ;  /* 0x0000009000001947 */ /* 0x000fea0003800000 */
[----:B-1----:R-:W-:Y:S01]  /*1240*/  IMAD R53, R66, c[0x0][0x180], RZ ;  /* 0x0000600042357a24 */ /* 0x002fe200078e02ff */
[----:B------:R-:W-:-:S04]  /*1250*/  SHF.R.S32.HI R54, RZ, 0x1f, R68 ;  /* 0x0000001fff367819 */ /* 0x000fc80000011444 */
[----:B------:R-:W-:-:S04]  /*1260*/  IADD3 R55, P1, R68, R53, RZ ;  /* 0x0000003544377210 */ /* 0x000fc80007f3e0ff */
[----:B------:R-:W-:Y:S01]  /*1270*/  LEA.HI.X.SX32 R58, R53, R54, 0x1, P1 ;  /* 0x00000036353a7211 */ /* 0x000fe200008f0eff */
[----:B------:R-:W-:Y:S01]  /*1280*/  IMAD R53, R64, 0x20, R75 ;  /* 0x0000002040357824 */ /* 0x000fe200078e024b */
[----:B------:R-:W-:-:S03]  /*1290*/  LEA R54, P1, R55, c[0x0][0x160], 0x1 ;  /* 0x0000580037367a11 */ /* 0x000fc600078208ff */
[----:B------:R-:W-:Y:S01]  /*12a0*/  IMAD R53, R53, 0x2, R52 ;  /* 0x0000000235357824 */ /* 0x000fe200078e0234 */
[----:B------:R-:W-:-:S05]  /*12b0*/  LEA.HI.X R55, R55, c[0x0][0x164], R58, 0x1, P1 ;  /* 0x0000590037377a11 */ /* 0x000fca00008f0c3a */
[----:B------:R1:W-:Y:S04]  /*12c0*/  LDGSTS.E.128 [R53+0x80], [R54.64] ;  /* 0x0008000036357fae */ /* 0x0003e8000b921c46 */
.L_x_12:
[----:B-1----:R-:W-:Y:S05]  /*12d0*/  BSYNC B2 ;  /* 0x0000000000027941 */ /* 0x002fea0003800000 */
.L_x_11:
[----:B------:R-:W-:Y:S01]  /*12e0*/  IMAD.MOV.U32 R53, RZ, RZ, R62 ;  /* 0x000000ffff357224 */ /* 0x000fe200078e003e */
[----:B------:R-:W-:Y:S05]  /*12f0*/  @!P0 BRA `(.L_x_13) ;  /* 0xfffff9f000008947 */ /* 0x000fea000383ffff */
.L_x_10:
[----:B------:R-:W-:Y:S05]  /*1300*/  BSYNC B1 ;  /* 0x0000000000017941 */ /* 0x000fea0003800000 */
.L_x_9:
[----:B------:R-:W-:Y:S01]  /*1310*/  ISETP.GT.AND P0, PT, R0, 0x1ff, PT ;  /* 0x000001ff0000780c */ /* 0x000fe20003f04270 */
[----:B------:R-:W-:-:S12]  /*1320*/  BSSY B2, `(.L_x_14) ;  /* 0x00000ab000027945 */ /* 0x000fd80003800000 */
[----:B------:R-:W-:Y:S05]  /*1330*/  @P0 BRA `(.L_x_15) ;  /* 0x00000a9000000947 */ /* 0x000fea0003800000 */
[----:B------:R-:W-:Y:S01]  /*1340*/  ISETP.NE.AND P0, PT, R146, RZ, PT ;  /* 0x000000ff9200720c */ /* 0x000fe20003f05270 */
[----:B------:R-:W-:Y:S01]  /*1350*/  IMAD.SHL.U32 R52, R128, 0x2000, RZ ;  /* 0x0000200080347824 */ /* 0x000fe200078e00ff */
[----:B------:R-:W-:Y:S01]  /*1360*/  BSSY B1, `(.L_x_16) ;  /* 0x0000043000017945 */ /* 0x000fe20003800000 */
[----:B------:R-:W-:-:S03]  /*1370*/  IMAD.MOV.U32 R53, RZ, RZ, R0 ;  /* 0x000000ffff357224 */ /* 0x000fc600078e0000 */
[----:B------:R-:W-:-:S07]  /*1380*/  LOP3.LUT R52, R52, 0x2000, RZ, 0xc0, !PT ;  /* 0x0000200034347812 */ /* 0x000fce00078ec0ff */
[----:B------:R-:W-:Y:S05]  /*1390*/  @!P0 BRA `(.L_x_17) ;  /* 0x000003f000008947 */ /* 0x000fea0003800000 */
[----:B------:R-:W-:Y:S01]  /*13a0*/  IMAD.IADD R53, R155, 0x1, R142 ;  /* 0x000000019b357824 */ /* 0x000fe200078e028e */
[----:B------:R-:W-:Y:S01]  /*13b0*/  BSSY B3, `(.L_x_18) ;  /* 0x0000012000037945 */ /* 0x000fe20003800000 */
[----:B-1----:R-:W-:Y:S01]  /*13c0*/  IMAD R54, R128, 0x20, R141 ;  /* 0x0000002080367824 */ /* 0x002fe200078e028d */
[----:B------:R-:W-:Y:S02]  /*13d0*/  ISETP.NE.AND P1, PT, R146, 0x1, PT ;  /* 0x000000019200780c */ /* 0x000fe40003f25270 */
[----:B------:R-:W-:-:S04]  /*13e0*/  ISETP.GE.AND P0, PT, R53, c[0x0][0x17c], PT ;  /* 0x00005f0035007a0c */ /* 0x000fc80003f06270 */
[----:B------:R-:W-:-:S13]  /*13f0*/  ISETP.GE.OR P0, PT, R54, c[0x0][0x180], P0 ;  /* 0x0000600036007a0c */ /* 0x000fda0000706670 */
[----:B------:R-:W-:Y:S05]  /*1400*/  @P0 BRA `(.L_x_19) ;  /* 0x000000c000000947 */ /* 0x000fea0003800000 */
[----:B------:R-:W-:Y:S01]  /*1410*/  IMAD R54, R54, c[0x0][0x17c], RZ ;  /* 0x00005f0036367a24 */ /* 0x000fe200078e02ff */
[----:B------:R-:W-:-:S04]  /*1420*/  SHF.R.S32.HI R55, RZ, 0x1f, R53 ;  /* 0x0000001fff377819 */ /* 0x000fc80000011435 */
[----:B------:R-:W-:Y:S01]  /*1430*/  IADD3 R58, P0, R53, R54, RZ ;  /* 0x00000036353a7210 */ /* 0x000fe20007f1e0ff */
[----:B------:R-:W-:-:S03]  /*1440*/  IMAD R53, R141, 0x80, R142 ;  /* 0x000000808d357824 */ /* 0x000fc600078e028e */
[----:B------:R-:W-:Y:S01]  /*1450*/  LEA.HI.X.SX32 R55, R54, R55, 0x1, P0 ;  /* 0x0000003736377211 */ /* 0x000fe200000f0eff */
[----:B------:R-:W-:Y:S01]  /*1460*/  IMAD R53, R53, 0x2, R52 ;  /* 0x0000000235357824 */ /* 0x000fe200078e0234 */
[----:B------:R-:W-:-:S04]  /*1470*/  LEA R54, P0, R58, c[0x0][0x168], 0x1 ;  /* 0x00005a003a367a11 */ /* 0x000fc800078008ff */
[----:B------:R-:W-:-:S05]  /*1480*/  LEA.HI.X R55, R58, c[0x0][0x16c], R55, 0x1, P0 ;  /* 0x00005b003a377a11 */ /* 0x000fca00000f0c37 */
[----:B------:R-:W-:Y:S01]  /*1490*/  @!PT LDS RZ, [RZ] ;  /* 0x00000000fffff984 */ /* 0x000fe20000000800 */
[----:B------:R-:W-:Y:S01]  /*14a0*/  @!PT LDS RZ, [RZ] ;  /* 0x00000000fffff984 */ /* 0x000fe20000000800 */
[----:B------:R-:W-:Y:S01]  /*14b0*/  @!PT LDS RZ, [RZ] ;  /* 0x00000000fffff984 */ /* 0x000fe20000000800 */
[----:B------:R1:W-:Y:S04]  /*14c0*/  LDGSTS.E.128 [R53+0x8080], [R54.64] ;  /* 0x0808000036357fae */ /* 0x0003e8000b921c46 */
.L_x_19:
[----:B------:R-:W-:Y:S05]  /*14d0*/  BSYNC B3 ;  /* 0x0000000000037941 */ /* 0x000fea0003800000 */
.L_x_18:
[----:B-1----:R-:W-:Y:S01]  /*14e0*/  IADD3 R53, R0, 0x20, RZ ;  /* 0x0000002000357810 */ /* 0x002fe20007ffe0ff */
[----:B------:R-:W-:Y:S05]  /*14f0*/  @!P1 BRA `(.L_x_17) ;  /* 0x0000029000009947 */ /* 0x000fea0003800000 */
[----:B------:R-:W-:Y:S01]  /*1500*/  IMAD.IADD R53, R155, 0x1, R134 ;  /* 0x000000019b357824 */ /* 0x000fe200078e0286 */
[----:B------:R-:W-:Y:S01]  /*1510*/  BSSY B3, `(.L_x_20) ;  /* 0x0000012000037945 */ /* 0x000fe20003800000 */
[----:B------:R-:W-:Y:S01]  /*1520*/  IMAD R54, R128, 0x20, R135 ;  /* 0x0000002080367824 */ /* 0x000fe200078e0287 */
        /* <DEDUP_REMOVED lines=16> */
.L_x_21:
[----:B------:R-:W-:Y:S05]  /*1630*/  BSYNC B3 ;  /* 0x0000000000037941 */ /* 0x000fea0003800000 */
.L_x_20:
[----:B-1----:R-:W-:Y:S01]  /*1640*/  IMAD.MOV.U32 R53, RZ, RZ, R139 ;  /* 0x000000ffff357224 */ /* 0x002fe200078e008b */
[----:B------:R-:W-:Y:S05]  /*1650*/  @!P1 BRA `(.L_x_17) ;  /* 0x0000013000009947 */ /* 0x000fea0003800000 */
[----:B------:R-:W-:Y:S02]  /*1660*/  IMAD.IADD R54, R155, 0x1, R130 ;  /* 0x000000019b367824 */ /* 0x000fe400078e0282 */
[----:B------:R-:W-:Y:S02]  /*1670*/  IMAD R55, R128, 0x20, R131 ;  /* 0x0000002080377824 */ /* 0x000fe400078e0283 */
[----:B------:R-:W-:Y:S01]  /*1680*/  IMAD.MOV.U32 R53, RZ, RZ, R132 ;  /* 0x000000ffff357224 */ /* 0x000fe200078e0084 */
[----:B------:R-:W-:-:S04]  /*1690*/  ISETP.GE.AND P0, PT, R54, c[0x0][0x17c], PT ;  /* 0x00005f0036007a0c */ /* 0x000fc80003f06270 */
[----:B------:R-:W-:-:S13]  /*16a0*/  ISETP.GE.OR P0, PT, R55, c[0x0][0x180], P0 ;  /* 0x0000600037007a0c */ /* 0x000fda0000706670 */
[----:B------:R-:W-:Y:S05]  /*16b0*/  @P0 BRA `(.L_x_17) ;  /* 0x000000d000000947 */ /* 0x000fea0003800000 */
[----:B------:R-:W-:Y:S01]  /*16c0*/  IMAD R53, R55, c[0x0][0x17c], RZ ;  /* 0x00005f0037357a24 */ /* 0x000fe200078e02ff */
[----:B------:R-:W-:-:S04]  /*16d0*/  SHF.R.S32.HI R58, RZ, 0x1f, R54 ;  /* 0x0000001fff3a7819 */ /* 0x000fc80000011436 */
[----:B------:R-:W-:-:S04]  /*16e0*/  IADD3 R55, P0, R54, R53, RZ ;  /* 0x0000003536377210 */ /* 0x000fc80007f1e0ff */
[----:B------:R-:W-:Y:S01]  /*16f0*/  LEA.HI.X.SX32 R58, R53, R58, 0x1, P0 ;  /* 0x0000003a353a7211 */ /* 0x000fe200000f0eff */
[----:B------:R-:W-:Y:S01]  /*1700*/  IMAD R53, R131, 0x80, R130 ;  /* 0x0000008083357824 */ /* 0x000fe200078e0282 */
[----:B------:R-:W-:-:S03]  /*1710*/  LEA R54, P0, R55, c[0x0][0x168], 0x1 ;  /* 0x00005a0037367a11 */ /* 0x000fc600078008ff */
[----:B------:R-:W-:Y:S01]  /*1720*/  IMAD R59, R53, 0x2, R52 ;  /* 0x00000002353b7824 */ /* 0x000fe200078e0234 */
[----:B------:R-:W-:Y:S01]  /*1730*/  LEA.HI.X R55, R55, c[0x0][0x16c], R58, 0x1, P0 ;  /* 0x00005b0037377a11 */ /* 0x000fe200000f0c3a */
[----:B------:R-:W-:-:S04]  /*1740*/  IMAD.MOV.U32 R53, RZ, RZ, R132 ;  /* 0x000000ffff357224 */ /* 0x000fc800078e0084 */
[----:B------:R-:W-:Y:S01]  /*1750*/  @!PT LDS RZ, [RZ] ;  /* 0x00000000fffff984 */ /* 0x000fe20000000800 */
[----:B------:R-:W-:Y:S01]  /*1760*/  @!PT LDS RZ, [RZ] ;  /* 0x00000000fffff984 */ /* 0x000fe20000000800 */
[----:B------:R-:W-:Y:S01]  /*1770*/  @!PT LDS RZ, [RZ] ;  /* 0x00000000fffff984 */ /* 0x000fe20000000800 */
[----:B------:R1:W-:Y:S04]  /*1780*/  LDGSTS.E.128 [R59+0x8080], [R54.64] ;  /* 0x08080000363b7fae */ /* 0x0003e8000b921c46 */
.L_x_17:
[----:B------:R-:W-:Y:S05]  /*1790*/  BSYNC B1 ;  /* 0x0000000000017941 */ /* 0x000fea0003800000 */
.L_x_16:
[----:B------:R-:W-:-:S13]  /*17a0*/  ISETP.GE.U32.AND P0, PT, R152, 0x60, PT ;  /* 0x000000609800780c */ /* 0x000fda0003f06070 */
[----:B------:R-:W-:Y:S05]  /*17b0*/  @!P0 BRA `(.L_x_15) ;  /* 0x0000061000008947 */ /* 0x000fea0003800000 */
.L_x_24:
        /* <DEDUP_REMOVED lines=16> */
[----:B------:R-:W-:-:S02]  /*18c0*/  SHF.R.S32.HI R54, RZ, 0x1f, R53 ;  /* 0x0000001fff367819 */ /* 0x000fc40000011435 */
[----:B------:R-:W-:Y:S01]  /*18d0*/  LOP3.LUT R61, R61, 0xffffff80, RZ, 0xc0, !PT ;  /* 0xffffff803d3d7812 */ /* 0x000fe200078ec0ff */
[----:B------:R-:W-:Y:S01]  /*18e0*/  IMAD.IADD R67, R155, 0x1, R64 ;  /* 0x000000019b437824 */ /* 0x000fe200078e0240 */
[----:B------:R-:W-:Y:S02]  /*18f0*/  SHF.R.S32.HI R63, RZ, 0x1f, R60 ;  /* 0x0000001fff3f7819 */ /* 0x000fe4000001143c */
[----:B------:R-:W-:Y:S01]  /*1900*/  LOP3.LUT R65, R65, 0xffffff80, RZ, 0xc0, !PT ;  /* 0xffffff8041417812 */ /* 0x000fe200078ec0ff */
[----:B------:R-:W-:Y:S01]  /*1910*/  IMAD.IADD R66, R58, 0x1, -R61 ;  /* 0x000000013a427824 */ /* 0x000fe200078e0a3d */
[----:B------:R-:W-:Y:S02]  /*1920*/  LEA.HI R54, R54, R53, RZ, 0x4 ;  /* 0x0000003536367211 */ /* 0x000fe400078f20ff */
[----:B------:R-:W-:Y:S01]  /*1930*/  LEA.HI R63, R63, R60, RZ, 0x4 ;  /* 0x0000003c3f3f7211 */ /* 0x000fe200078f20ff */
[----:B------:R-:W-:Y:S01]  /*1940*/  IMAD.IADD R70, R62, 0x1, -R65 ;  /* 0x000000013e467824 */ /* 0x000fe200078e0a41 */
[----:B------:R-:W-:Y:S01]  /*1950*/  SHF.R.S32.HI R65, RZ, 0x4, R54 ;  /* 0x00000004ff417819 */ /* 0x000fe20000011436 */
[C---:B------:R-:W-:Y:S01]  /*1960*/  IMAD.IADD R69, R155.reuse, 0x1, R66 ;  /* 0x000000019b457824 */ /* 0x040fe200078e0242 */
[----:B------:R-:W-:Y:S01]  /*1970*/  SHF.R.S32.HI R59, RZ, 0x4, R59 ;  /* 0x00000004ff3b7819 */ /* 0x000fe2000001143b */
[----:B------:R-:W-:Y:S01]  /*1980*/  IMAD.IADD R74, R155, 0x1, R70 ;  /* 0x000000019b4a7824 */ /* 0x000fe200078e0246 */
[----:B------:R-:W-:Y:S01]  /*1990*/  SHF.R.S32.HI R71, RZ, 0x4, R63 ;  /* 0x00000004ff477819 */ /* 0x000fe2000001143f */
[C---:B------:R-:W-:Y:S01]  /*19a0*/  IMAD R58, R128.reuse, 0x20, R65 ;  /* 0x00000020803a7824 */ /* 0x040fe200078e0241 */
[----:B------:R-:W-:Y:S01]  /*19b0*/  IADD3 R55, R53, 0x60, RZ ;  /* 0x0000006035377810 */ /* 0x000fe20007ffe0ff */
[C---:B------:R-:W-:Y:S01]  /*19c0*/  IMAD R68, R128.reuse, 0x20, R59 ;  /* 0x0000002080447824 */ /* 0x040fe200078e023b */
[----:B------:R-:W-:Y:S01]  /*19d0*/  ISETP.GE.AND P1, PT, R67, c[0x0][0x17c], PT ;  /* 0x00005f0043007a0c */ /* 0x000fe20003f26270 */
[----:B------:R-:W-:Y:S01]  /*19e0*/  IMAD R72, R128, 0x20, R71 ;  /* 0x0000002080487824 */ /* 0x000fe200078e0247 */
[----:B------:R-:W-:Y:S01]  /*19f0*/  ISETP.GE.AND P0, PT, R69, c[0x0][0x17c], PT ;  /* 0x00005f0045007a0c */ /* 0x000fe20003f06270 */
[----:B------:R-:W-:Y:S01]  /*1a00*/  IMAD.SHL.U32 R60, R55, 0x8, RZ ;  /* 0x00000008373c7824 */ /* 0x000fe200078e00ff */
[----:B------:R-:W-:-:S02]  /*1a10*/  ISETP.GE.AND P2, PT, R74, c[0x0][0x17c], PT ;  /* 0x00005f004a007a0c */ /* 0x000fc40003f46270 */
[----:B------:R-:W-:Y:S02]  /*1a20*/  ISETP.GE.OR P1, PT, R58, c[0x0][0x180], P1 ;  /* 0x000060003a007a0c */ /* 0x000fe40000f26670 */
[----:B------:R-:W-:Y:S02]  /*1a30*/  ISETP.GE.OR P0, PT, R68, c[0x0][0x180], P0 ;  /* 0x0000600044007a0c */ /* 0x000fe40000706670 */
[----:B------:R-:W-:Y:S02]  /*1a40*/  ISETP.GE.OR P2, PT, R72, c[0x0][0x180], P2 ;  /* 0x0000600048007a0c */ /* 0x000fe40001746670 */
[----:B------:R-:W-:Y:S02]  /*1a50*/  SHF.R.S32.HI R61, RZ, 0x1f, R60 ;  /* 0x0000001fff3d7819 */ /* 0x000fe4000001143c */
[----:B------:R-:W-:Y:S02]  /*1a60*/  SHF.R.S32.HI R54, RZ, 0x1f, R55 ;  /* 0x0000001fff367819 */ /* 0x000fe40000011437 */
[----:B------:R-:W-:-:S02]  /*1a70*/  LEA.HI R61, R61, R60, RZ, 0x7 ;  /* 0x0000003c3d3d7211 */ /* 0x000fc400078f38ff */
[----:B------:R-:W-:Y:S01]  /*1a80*/  LEA.HI R62, R54, R55, RZ, 0x4 ;  /* 0x00000037363e7211 */ /* 0x000fe200078f20ff */
[----:B------:R-:W-:Y:S01]  /*1a90*/  @!P1 IMAD R54, R58, c[0x0][0x17c], RZ ;  /* 0x00005f003a369a24 */ /* 0x000fe200078e02ff */
[----:B------:R-:W-:Y:S01]  /*1aa0*/  LOP3.LUT R61, R61, 0xffffff80, RZ, 0xc0, !PT ;  /* 0xffffff803d3d7812 */ /* 0x000fe200078ec0ff */
[----:B------:R-:W-:Y:S02]  /*1ab0*/  @!P0 IMAD R63, R59, 0x80, R66 ;  /* 0x000000803b3f8824 */ /* 0x000fe400078e0242 */
[----:B------:R-:W-:Y:S02]  /*1ac0*/  @!P0 IMAD R58, R68, c[0x0][0x17c], RZ ;  /* 0x00005f00443a8a24 */ /* 0x000fe400078e02ff */
[----:B------:R-:W-:Y:S02]  /*1ad0*/  @!P2 IMAD R59, R72, c[0x0][0x17c], RZ ;  /* 0x00005f00483baa24 */ /* 0x000fe400078e02ff */
[----:B------:R-:W-:Y:S01]  /*1ae0*/  @!P1 IMAD R55, R65, 0x80, R64 ;  /* 0x0000008041379824 */ /* 0x000fe200078e0240 */
[----:B------:R-:W-:Y:S01]  /*1af0*/  @!P0 IADD3 R68, P4, R69, R58, RZ ;  /* 0x0000003a45448210 */ /* 0x000fe20007f9e0ff */
[----:B------:R-:W-:Y:S01]  /*1b00*/  IMAD.IADD R76, R60, 0x1, -R61 ;  /* 0x000000013c4c7824 */ /* 0x000fe200078e0a3d */
[----:B------:R-:W-:Y:S01]  /*1b10*/  @!P1 SHF.R.S32.HI R61, RZ, 0x1f, R67 ;  /* 0x0000001fff3d9819 */ /* 0x000fe20000011443 */
[----:B------:R-:W-:Y:S01]  /*1b20*/  @!P2 IMAD R65, R71, 0x80, R70 ;  /* 0x000000804741a824 */ /* 0x000fe200078e0246 */
[----:B------:R-:W-:Y:S01]  /*1b30*/  @!P1 IADD3 R70, P3, R67, R54, RZ ;  /* 0x0000003643469210 */ /* 0x000fe20007f7e0ff */
[--C-:B------:R-:W-:Y:S01]  /*1b40*/  @!P0 IMAD R63, R63, 0x2, R52.reuse ;  /* 0x000000023f3f8824 */ /* 0x100fe200078e0234 */
[----:B------:R-:W-:Y:S01]  /*1b50*/  @!P0 SHF.R.S32.HI R67, RZ, 0x1f, R69 ;  /* 0x0000001fff438819 */ /* 0x000fe20000011445 */
[----:B------:R-:W-:Y:S01]  /*1b60*/  @!P2 IMAD R65, R65, 0x2, R52 ;  /* 0x000000024141a824 */ /* 0x000fe200078e0234 */
[----:B------:R-:W-:-:S02]  /*1b70*/  @!P2 SHF.R.S32.HI R64, RZ, 0x1f, R74 ;  /* 0x0000001fff40a819 */ /* 0x000fc4000001144a */
[----:B------:R-:W-:Y:S02]  /*1b80*/  @!P2 IADD3 R66, P5, R74, R59, RZ ;  /* 0x0000003b4a42a210 */ /* 0x000fe40007fbe0ff */
[----:B------:R-:W-:Y:S02]  /*1b90*/  @!P1 LEA.HI.X.SX32 R61, R54, R61, 0x1, P3 ;  /* 0x0000003d363d9211 */ /* 0x000fe400018f0eff */
[----:B------:R-:W-:Y:S01]  /*1ba0*/  @!P0 LEA.HI.X.SX32 R69, R58, R67, 0x1, P4 ;  /* 0x000000433a458211 */ /* 0x000fe200020f0eff */
[----:B------:R-:W-:Y:S01]  /*1bb0*/  @!P1 IMAD R67, R55, 0x2, R52 ;  /* 0x0000000237439824 */ /* 0x000fe200078e0234 */
[----:B------:R-:W-:Y:S02]  /*1bc0*/  @!P1 LEA R60, P3, R70, c[0x0][0x168], 0x1 ;  /* 0x00005a00463c9a11 */ /* 0x000fe400078608ff */
[----:B------:R-:W-:Y:S02]  /*1bd0*/  @!P2 LEA.HI.X.SX32 R59, R59, R64, 0x1, P5 ;  /* 0x000000403b3ba211 */ /* 0x000fe400028f0eff */
[----:B------:R-:W-:-:S02]  /*1be0*/  @!P0 LEA R54, P4, R68, c[0x0][0x168], 0x1 ;  /* 0x00005a0044368a11 */ /* 0x000fc400078808ff */
[----:B------:R-:W-:Y:S02]  /*1bf0*/  @!P2 LEA R58, P5, R66, c[0x0][0x168], 0x1 ;  /* 0x00005a00423aaa11 */ /* 0x000fe400078a08ff */
[----:B------:R-:W-:Y:S02]  /*1c00*/  @!P1 LEA.HI.X R61, R70, c[0x0][0x16c], R61, 0x1, P3 ;  /* 0x00005b00463d9a11 */ /* 0x000fe400018f0c3d */
[----:B------:R-:W-:Y:S02]  /*1c10*/  @!P0 LEA.HI.X R55, R68, c[0x0][0x16c], R69, 0x1, P4 ;  /* 0x00005b0044378a11 */ /* 0x000fe400020f0c45 */
[----:B------:R-:W-:Y:S01]  /*1c20*/  @!P2 LEA.HI.X R59, R66, c[0x0][0x16c], R59, 0x1, P5 ;  /* 0x00005b00423baa11 */ /* 0x000fe200028f0c3b */
[----:B------:R-:W-:Y:S01]  /*1c30*/  IMAD.IADD R66, R155, 0x1, R76 ;  /* 0x000000019b427824 */ /* 0x000fe200078e024c */
[----:B------:R-:W-:Y:S01]  /*1c40*/  SHF.R.S32.HI R69, RZ, 0x4, R62 ;  /* 0x00000004ff457819 */ /* 0x000fe2000001143e */
[----:B------:R-:W-:Y:S01]  /*1c50*/  @!PT LDS RZ, [RZ] ;  /* 0x00000000fffff984 */ /* 0x000fe20000000800 */
[----:B------:R-:W-:Y:S01]  /*1c60*/  @!PT LDS RZ, [RZ] ;  /* 0x00000000fffff984 */ /* 0x000fe20000000800 */
[----:B------:R-:W-:Y:S01]  /*1c70*/  @!PT LDS RZ, [RZ] ;  /* 0x00000000fffff984 */ /* 0x000fe20000000800 */
[----:B------:R1:W-:Y:S01]  /*1c80*/  @!P1 LDGSTS.E.128 [R67+0x8080], [R60.64] ;  /* 0x080800003c439fae */ /* 0x0003e2000b921c46 */
[----:B------:R-:W-:-:S02]  /*1c90*/  IADD3 R62, R53, 0x80, RZ ;  /* 0x00000080353e7810 */ /* 0x000fc40007ffe0ff */
[----:B------:R-:W-:Y:S01]  /*1ca0*/  ISETP.GE.AND P1, PT, R66, c[0x0][0x17c], PT ;  /* 0x00005f0042007a0c */ /* 0x000fe20003f26270 */
[----:B------:R1:W-:Y:S01]  /*1cb0*/  @!P0 LDGSTS.E.128 [R63+0x8080], [R54.64] ;  /* 0x08080000363f8fae */ /* 0x0003e2000b921c46 */
[----:B------:R-:W-:Y:S01]  /*1cc0*/  IMAD R64, R128, 0x20, R69 ;  /* 0x0000002080407824 */ /* 0x000fe200078e0245 */
[----:B------:R-:W-:Y:S02]  /*1cd0*/  ISETP.GE.AND P0, PT, R53, 0x180, PT ;  /* 0x000001803500780c */ /* 0x000fe40003f06270 */
[----:B------:R1:W-:Y:S02]  /*1ce0*/  @!P2 LDGSTS.E.128 [R65+0x8080], [R58.64] ;  /* 0x080800003a41afae */ /* 0x0003e4000b921c46 */
[----:B------:R-:W-:-:S13]  /*1cf0*/  ISETP.GE.OR P1, PT, R64, c[0x0][0x180], P1 ;  /* 0x0000600040007a0c */ /* 0x000fda0000f26670 */
        /* <DEDUP_REMOVED lines=10> */
.L_x_23:
[----:B-1----:R-:W-:Y:S05]  /*1da0*/  BSYNC B1 ;  /* 0x0000000000017941 */ /* 0x002fea0003800000 */
.L_x_22:
[----:B------:R-:W-:Y:S01]  /*1db0*/  IMAD.MOV.U32 R53, RZ, RZ, R62 ;  /* 0x000000ffff357224 */ /* 0x000fe200078e003e */
[----:B------:R-:W-:Y:S05]  /*1dc0*/  @!P0 BRA `(.L_x_24) ;  /* 0xfffff9f000008947 */ /* 0x000fea000383ffff */
.L_x_15:
[----:B------:R-:W-:Y:S05]  /*1dd0*/  BSYNC B2 ;  /* 0x0000000000027941 */ /* 0x000fea0003800000 */
.L_x_14:
[----:B------:R-:W0:Y:S01]  /*1de0*/  LDGDEPBAR ;  /* 0x00000000000079af */ /* 0x000e220000000000 */
[----:B------:R-:W-:-:S04]  /*1df0*/  DEPBAR.LE SB0, 0x0 ;  /* 0x000080000000791a */ /* 0x000fc80000000000 */
.L_x_2:
[----:B------:R-:W-:Y:S05]  /*1e00*/  BSYNC B0 ;  /* 0x0000000000007941 */ /* 0x000fea0003800000 */
.L_x_1:
[----:B------:R-:W-:Y:S01]  /*1e10*/  BAR.SYNC.DEFER_BLOCKING 0x0 ;  /* 0x0000000000007b1d */ /* 0x000fe20000010000 */
[----:B------:R-:W-:-:S13]  /*1e20*/  ISETP.GE.AND P0, PT, R0, 0x20, PT ;  /* 0x000000200000780c */ /* 0x000fda0003f06270 */
[----:B------:R-:W-:Y:S05]  /*1e30*/  @!P0 BRA `(.L_x_25) ;  /* 0x000009c000008947 */ /* 0x000fea0003800000 */
[----:B-1----:R-:W1:Y:S01]  /*1e40*/  S2R R54, SR_LANEID ;  /* 0x0000000000367919 */ /* 0x002e620000000000 */
[C---:B------:R-:W-:Y:S01]  /*1e50*/  IMAD.SHL.U32 R55, R128.reuse, 0x4000, RZ ;  /* 0x0000400080377824 */ /* 0x040fe200078e00ff */
[----:B------:R-:W-:Y:S01]  /*1e60*/  WARPSYNC 0xffffffff ;  /* 0xffffffff00007948 */ /* 0x000fe20003800000 */
[----:B------:R-:W-:-:S03]  /*1e70*/  IMAD.SHL.U32 R102, R128, 0x2000, RZ ;  /* 0x0000200080667824 */ /* 0x000fc600078e00ff */
[----:B------:R-:W-:Y:S02]  /*1e80*/  LOP3.LUT R55, R55, 0x4000, RZ, 0xc0, !PT ;  /* 0x0000400037377812 */ /* 0x000fe400078ec0ff */
[----:B------:R-:W-:-:S03]  /*1e90*/  LOP3.LUT R102, R102, 0x2000, RZ, 0xc0, !PT ;  /* 0x0000200066667812 */ /* 0x000fc600078ec0ff */
[----:B------:R-:W-:Y:S01]  /*1ea0*/  IMAD R103, R154, 0x800, R55 ;  /* 0x000008009a677824 */ /* 0x000fe200078e0237 */
[C---:B------:R-:W-:Y:S02]  /*1eb0*/  IADD3 R120, R102.reuse, 0x80e0, RZ ;  /* 0x000080e066787810 */ /* 0x040fe40007ffe0ff */
[C---:B------:R-:W-:Y:S02]  /*1ec0*/  IADD3 R118, R102.reuse, 0x8120, RZ ;  /* 0x0000812066767810 */ /* 0x040fe40007ffe0ff */
[C---:B------:R-:W-:Y:S02]  /*1ed0*/  IADD3 R116, R102.reuse, 0x8160, RZ ;  /* 0x0000816066747810 */ /* 0x040fe40007ffe0ff */
[----:B------:R-:W-:Y:S02]  /*1ee0*/  IADD3 R156, R102, 0x90c0, RZ ;  /* 0x000090c0669c7810 */ /* 0x000fe40007ffe0ff */
[----:B-1----:R-:W-:Y:S02]  /*1ef0*/  SHF.R.U32.HI R52, RZ, 0x3, R54 ;  /* 0x00000003ff347819 */ /* 0x002fe40000011636 */
[----:B------:R-:W-:-:S03]  /*1f00*/  LOP3.LUT R53, R54, 0x7, RZ, 0xc0, !PT ;  /* 0x0000000736357812 */ /* 0x000fc600078ec0ff */
[----:B------:R-:W-:Y:S01]  /*1f10*/  IMAD.SHL.U32 R58, R52, 0x8, RZ ;  /* 0x00000008343a7824 */ /* 0x000fe200078e00ff */
[----:B------:R-:W-:Y:S02]  /*1f20*/  SHF.R.U32.HI R52, RZ, 0x4, R54 ;  /* 0x00000004ff347819 */ /* 0x000fe40000011636 */
[----:B------:R-:W-:Y:S02]  /*1f30*/  IADD3 R54, R102, 0x80c0, RZ ;  /* 0x000080c066367810 */ /* 0x000fe40007ffe0ff */
[----:B------:R-:W-:Y:S01]  /*1f40*/  LOP3.LUT R53, R58, 0x8, R53, 0xe2, !PT ;  /* 0x000000083a357812 */ /* 0x000fe200078ee235 */
[----:B------:R-:W-:Y:S01]  /*1f50*/  IMAD.SHL.U32 R52, R52, 0x8, RZ ;  /* 0x0000000834347824 */ /* 0x000fe200078e00ff */
[----:B------:R-:W-:-:S03]  /*1f60*/  IADD3 R58, R102, 0x80a0, RZ ;  /* 0x000080a0663a7810 */ /* 0x000fc60007ffe0ff */
[C-C-:B------:R-:W-:Y:S02]  /*1f70*/  IMAD R100, R53.reuse, 0x20, R52.reuse ;  /* 0x0000002035647824 */ /* 0x140fe400078e0234 */
[----:B------:R-:W-:Y:S01]  /*1f80*/  IMAD R101, R53, 0x80, R52 ;  /* 0x0000008035657824 */ /* 0x000fe200078e0234 */
[----:B------:R-:W-:Y:S02]  /*1f90*/  IADD3 R53, R103, 0x80, RZ ;  /* 0x0000008067357810 */ /* 0x000fe40007ffe0ff */
[C---:B------:R-:W-:Y:S01]  /*1fa0*/  IADD3 R52, R102.reuse, 0x8080, RZ ;  /* 0x0000808066347810 */ /* 0x040fe20007ffe0ff */
[C---:B------:R-:W-:Y:S01]  /*1fb0*/  IMAD.U32 R121, R101.reuse, 0x2, R54 ;  /* 0x0000000265797824 */ /* 0x040fe200078e0036 */
[----:B------:R-:W-:Y:S01]  /*1fc0*/  IADD3 R54, R102, 0x8140, RZ ;  /* 0x0000814066367810 */ /* 0x000fe20007ffe0ff */
[----:B------:R-:W-:Y:S02]  /*1fd0*/  IMAD.U32 R53, R100, 0x2, R53 ;  /* 0x0000000264357824 */ /* 0x000fe400078e0035 */
[C---:B------:R-:W-:Y:S01]  /*1fe0*/  IMAD.U32 R55, R101.reuse, 0x2, R52 ;  /* 0x0000000265377824 */ /* 0x040fe200078e0034 */
[----:B------:R-:W-:Y:S01]  /*1ff0*/  LDSM.16.MT88.4 R108, [R121] ;  /* 0x00000000796c783b */ /* 0x000fe20000004200 */
[C---:B------:R-:W-:Y:S01]  /*2000*/  IMAD.U32 R117, R101.reuse, 0x2, R54 ;  /* 0x0000000265757824 */ /* 0x040fe200078e0036 */
[----:B------:R-:W-:Y:S01]  /*2010*/  IADD3 R52, R102, 0x8100, RZ ;  /* 0x0000810066347810 */ /* 0x000fe20007ffe0ff */
[C---:B------:R-:W-:Y:S01]  /*2020*/  IMAD.U32 R58, R101.reuse, 0x2, R58 ;  /* 0x00000002653a7824 */ /* 0x040fe200078e003a */
[----:B------:R1:W2:Y:S01]  /*2030*/  LDSM.16.M88.4 R64, [R53] ;  /* 0x000000003540783b */ /* 0x0002a20000000200 */
[----:B------:R-:W-:-:S02]  /*2040*/  IMAD.U32 R120, R101, 0x2, R120 ;  /* 0x0000000265787824 */ /* 0x000fc400078e0078 */
[C---:B------:R-:W-:Y:S01]  /*2050*/  IMAD.U32 R118, R101.reuse, 0x2, R118 ;  /* 0x0000000265767824 */ /* 0x040fe200078e0076 */
[----:B------:R-:W3:Y:S01]  /*2060*/  LDSM.16.MT88.4 R96, [R55] ;  /* 0x000000003760783b */ /* 0x000ee20000004200 */
[C---:B------:R-:W-:Y:S02]  /*2070*/  IMAD.U32 R119, R101.reuse, 0x2, R52 ;  /* 0x0000000265777824 */ /* 0x040fe400078e0034 */
[----:B------:R-:W-:Y:S01]  /*2080*/  IMAD.U32 R116, R101, 0x2, R116 ;  /* 0x0000000265747824 */ /* 0x000fe200078e0074 */
[----:B-1----:R-:W-:Y:S01]  /*2090*/  IADD3 R53, R103, 0x480, RZ ;  /* 0x0000048067357810 */ /* 0x002fe20007ffe0ff */
[----:B------:R-:W1:Y:S01]  /*20a0*/  LDSM.16.MT88.4 R72, [R117] ;  /* 0x000000007548783b */ /* 0x000e620000004200 */
[----:B------:R-:W-:-:S03]  /*20b0*/  IMAD.U32 R156, R101, 0x2, R156 ;  /* 0x00000002659c7824 */ /* 0x000fc600078e009c */
[----:B------:R-:W-:Y:S01]  /*20c0*/  IMAD.U32 R60, R100, 0x2, R53 ;  /* 0x00000002643c7824 */ /* 0x000fe200078e0035 */
[----:B------:R-:W-:Y:S04]  /*20d0*/  LDSM.16.MT88.4 R92, [R58] ;  /* 0x000000003a5c783b */ /* 0x000fe80000004200 */
[----:B------:R-:W4:Y:S04]  /*20e0*/  LDSM.16.MT88.4 R84, [R120] ;  /* 0x000000007854783b */ /* 0x000f280000004200 */
[----:B------:R-:W-:Y:S04]  /*20f0*/  LDSM.16.M88.4 R60, [R60] ;  /* 0x000000003c3c783b */ /* 0x000fe80000000200 */
[----:B------:R-:W-:Y:S04]  /*2100*/  LDSM.16.MT88.4 R76, [R118] ;  /* 0x00000000764c783b */ /* 0x000fe80000004200 */
[----:B------:R-:W-:Y:S04]  /*2110*/  LDSM.16.MT88.4 R80, [R119] ;  /* 0x000000007750783b */ /* 0x000fe80000004200 */
[----:B------:R-:W-:Y:S04]  /*2120*/  LDSM.16.MT88.4 R68, [R116] ;  /* 0x000000007444783b */ /* 0x000fe80000004200 */
[----:B------:R-:W-:Y:S01]  /*2130*/  LDSM.16.MT88.4 R52, [R55] ;  /* 0x000000003734783b */ /* 0x000fe20000004200 */
[C---:B--2---:R-:W-:Y:S03]  /*2140*/  HMMA.16816.F16 R108, R64.reuse, R108, R56 ;  /* 0x0000006c406c723c */ /* 0x044fe60000000838 */
[----:B------:R-:W2:Y:S05]  /*2150*/  LDSM.16.MT88.4 R56, [R58] ;  /* 0x000000003a38783b */ /* 0x000eaa0000004200 */
[C---:B---3--:R-:W-:Y:S08]  /*2160*/  HMMA.16816.F16 R96, R64.reuse, R96, R6 ;  /* 0x000000604060723c */ /* 0x048ff00000000806 */
[C---:B------:R-:W-:Y:S01]  /*2170*/  HMMA.16816.F16 R98, R64.reuse, R98, R4 ;  /* 0x000000624062723c */ /* 0x040fe20000000804 */
[----:B------:R-:W3:Y:S07]  /*2180*/  LDSM.16.MT88.4 R4, [R121] ;  /* 0x000000007904783b */ /* 0x000eee0000004200 */
[C---:B-1----:R-:W-:Y:S08]  /*2190*/  HMMA.16816.F16 R24, R64.reuse, R72, R24 ;  /* 0x000000484018723c */ /* 0x042ff00000000818 */
[C---:B------:R-:W-:Y:S01]  /*21a0*/  HMMA.16816.F16 R26, R64.reuse, R74, R26 ;  /* 0x0000004a401a723c */ /* 0x040fe2000000081a */
[----:B------:R-:W1:Y:S07]  /*21b0*/  LDSM.16.MT88.4 R72, [R117] ;  /* 0x000000007548783b */ /* 0x000e6e0000004200 */
[----:B----4-:R-:W-:Y:S07]  /*21c0*/  HMMA.16816.F16 R12, R64, R84, R12 ;  /* 0x00000054400c723c */ /* 0x010fee000000080c */
[----:B------:R-:W-:Y:S01]  /*21d0*/  IADD3 R84, R102, 0x9080, RZ ;  /* 0x0000908066547810 */ /* 0x000fe20007ffe0ff */
[----:B--2---:R-:W-:Y:S04]  /*21e0*/  HMMA.16816.F16 R36, R60, R56, R36 ;  /* 0x000000383c24723c */ /* 0x004fe80000000824 */
[----:B------:R-:W-:-:S04]  /*21f0*/  IMAD.U32 R84, R101, 0x2, R84 ;  /* 0x0000000265547824 */ /* 0x000fc800078e0054 */
[C---:B------:R-:W-:Y:S01]  /*2200*/  HMMA.16816.F16 R38, R60.reuse, R58, R38 ;  /* 0x0000003a3c26723c */ /* 0x040fe20000000826 */
[----:B------:R-:W2:Y:S07]  /*2210*/  LDSM.16.MT88.4 R56, [R116] ;  /* 0x000000007438783b */ /* 0x000eae0000004200 */
[----:B---3--:R-:W-:Y:S07]  /*2220*/  HMMA.16816.F16 R40, R60, R4, R40 ;  /* 0x000000043c28723c */ /* 0x008fee0000000828 */
[C---:B------:R-:W-:Y:S01]  /*2230*/  IADD3 R5, R103.reuse, 0xa0, RZ ;  /* 0x000000a067057810 */ /* 0x040fe20007ffe0ff */
[----:B------:R-:W-:Y:S01]  /*2240*/  HMMA.16816.F16 R20, R64, R76, R20 ;  /* 0x0000004c4014723c */ /* 0x000fe20000000814 */
[----:B------:R-:W-:-:S03]  /*2250*/  IADD3 R103, R103, 0x4a0, RZ ;  /* 0x000004a067677810 */ /* 0x000fc60007ffe0ff */
[----:B------:R-:W-:-:S04]  /*2260*/  IMAD.U32 R5, R100, 0x2, R5 ;  /* 0x0000000264057824 */ /* 0x000fc800078e0005 */
[C---:B------:R-:W-:Y:S01]  /*2270*/  HMMA.16816.F16 R22, R64.reuse, R78, R22 ;  /* 0x0000004e4016723c */ /* 0x040fe20000000816 */
[----:B------:R1:W3:Y:S07]  /*2280*/  LDSM.16.MT88.4 R76, [R120] ;  /* 0x00000000784c783b */ /* 0x0002ee0000004200 */
[C---:B------:R-:W-:Y:S08]  /*2290*/  HMMA.16816.F16 R2, R64.reuse, R92, R2 ;  /* 0x0000005c4002723c */ /* 0x040ff00000000802 */
[C---:B------:R-:W-:Y:S08]  /*22a0*/  HMMA.16816.F16 R8, R64.reuse, R94, R8 ;  /* 0x0000005e4008723c */ /* 0x040ff00000000808 */
[C---:B------:R-:W-:Y:S07]  /*22b0*/  HMMA.16816.F16 R10, R64.reuse, R110, R10 ;  /* 0x0000006e400a723c */ /* 0x040fee000000080a */
[----:B------:R-:W-:Y:S01]  /*22c0*/  IADD3 R110, R102, 0x9140, RZ ;  /* 0x00009140666e7810 */ /* 0x000fe20007ffe0ff */
[----:B------:R-:W-:Y:S04]  /*22d0*/  HMMA.16816.F16 R14, R64, R86, R14 ;  /* 0x00000056400e723c */ /* 0x000fe8000000080e */
[----:B------:R-:W-:-:S04]  /*22e0*/  IMAD.U32 R110, R101, 0x2, R110 ;  /* 0x00000002656e7824 */ /* 0x000fc800078e006e */
[C---:B------:R-:W-:Y:S08]  /*22f0*/  HMMA.16816.F16 R16, R64.reuse, R80, R16 ;  /* 0x000000504010723c */ /* 0x040ff00000000810 */
[C---:B------:R-:W-:Y:S01]  /*2300*/  HMMA.16816.F16 R18, R64.reuse, R82, R18 ;  /* 0x000000524012723c */ /* 0x040fe20000000812 */
[----:B------:R-:W-:Y:S04]  /*2310*/  LDSM.16.MT88.4 R80, [R84] ;  /* 0x000000005450783b */ /* 0x000fe80000004200 */
[----:B------:R-:W-:Y:S03]  /*2320*/  LDSM.16.MT88.4 R84, [R84] ;  /* 0x000000005454783b */ /* 0x000fe60000004200 */
[C---:B------:R-:W-:Y:S08]  /*2330*/  HMMA.16816.F16 R28, R64.reuse, R68, R28 ;  /* 0x00000044401c723c */ /* 0x040ff0000000081c */
[----:B------:R-:W-:Y:S01]  /*2340*/  HMMA.16816.F16 R30, R64, R70, R30 ;  /* 0x00000046401e723c */ /* 0x000fe2000000081e */
[----:B------:R-:W4:Y:S04]  /*2350*/  LDSM.16.MT88.4 R68, [R119] ;  /* 0x000000007744783b */ /* 0x000f280000004200 */
[----:B------:R-:W5:Y:S03]  /*2360*/  LDSM.16.MT88.4 R64, [R118] ;  /* 0x000000007640783b */ /* 0x000f660000004200 */
[C---:B-1----:R-:W-:Y:S07]  /*2370*/  HMMA.16816.F16 R120, R60.reuse, R72, R88 ;  /* 0x000000483c78723c */ /* 0x042fee0000000858 */
[----:B------:R-:W-:Y:S01]  /*2380*/  IADD3 R88, R102, 0x90a0, RZ ;  /* 0x000090a066587810 */ /* 0x000fe20007ffe0ff */
[----:B------:R-:W-:Y:S04]  /*2390*/  HMMA.16816.F16 R32, R60, R52, R32 ;  /* 0x000000343c20723c */ /* 0x000fe80000000820 */
[----:B------:R-:W-:-:S04]  /*23a0*/  IMAD.U32 R88, R101, 0x2, R88 ;  /* 0x0000000265587824 */ /* 0x000fc800078e0058 */
[C---:B------:R-:W-:Y:S01]  /*23b0*/  HMMA.16816.F16 R34, R60.reuse, R54, R34 ;  /* 0x000000363c22723c */ /* 0x040fe20000000822 */
[----:B------:R-:W1:Y:S04]  /*23c0*/  LDSM.16.M88.4 R52, [R5] ;  /* 0x000000000534783b */ /* 0x000e680000000200 */
[----:B------:R-:W1:Y:S03]  /*23d0*/  LDSM.16.MT88.4 R92, [R88] ;  /* 0x00000000585c783b */ /* 0x000e660000004200 */
[C---:B--2---:R-:W-:Y:S07]  /*23e0*/  HMMA.16816.F16 R124, R60.reuse, R56, R112 ;  /* 0x000000383c7c723c */ /* 0x044fee0000000870 */
[----:B------:R-:W-:Y:S01]  /*23f0*/  IADD3 R112, R102, 0x9160, RZ ;  /* 0x0000916066707810 */ /* 0x000fe20007ffe0ff */
[----:B------:R-:W-:Y:S01]  /*2400*/  HMMA.16816.F16 R126, R60, R58, R114 ;  /* 0x0000003a3c7e723c */ /* 0x000fe20000000872 */
[----:B------:R-:W2:Y:S03]  /*2410*/  LDSM.16.MT88.4 R56, [R156] ;  /* 0x000000009c38783b */ /* 0x000ea60000004200 */
[----:B------:R-:W-:-:S04]  /*2420*/  IMAD.U32 R112, R101, 0x2, R112 ;  /* 0x0000000265707824 */ /* 0x000fc800078e0070 */
[C---:B------:R-:W-:Y:S08]  /*2430*/  HMMA.16816.F16 R42, R60.reuse, R6, R42 ;  /* 0x000000063c2a723c */ /* 0x040ff0000000082a */
[C---:B---3--:R-:W-:Y:S08]  /*2440*/  HMMA.16816.F16 R44, R60.reuse, R76, R44 ;  /* 0x0000004c3c2c723c */ /* 0x048ff0000000082c */
[C---:B------:R-:W-:Y:S01]  /*2450*/  HMMA.16816.F16 R46, R60.reuse, R78, R46 ;  /* 0x0000004e3c2e723c */ /* 0x040fe2000000082e */
[----:B------:R-:W-:Y:S04]  /*2460*/  LDSM.16.MT88.4 R76, [R112] ;  /* 0x00000000704c783b */ /* 0x000fe80000004200 */
[----:B------:R-:W-:Y:S03]  /*2470*/  LDSM.16.MT88.4 R112, [R112] ;  /* 0x000000007070783b */ /* 0x000fe60000004200 */
[C---:B----4-:R-:W-:Y:S08]  /*2480*/  HMMA.16816.F16 R48, R60.reuse, R68, R48 ;  /* 0x000000443c30723c */ /* 0x050ff00000000830 */
[C---:B------:R-:W-:Y:S08]  /*2490*/  HMMA.16816.F16 R50, R60.reuse, R70, R50 ;  /* 0x000000463c32723c */ /* 0x040ff00000000832 */
[C---:B-----5:R-:W-:Y:S07]  /*24a0*/  HMMA.16816.F16 R116, R60.reuse, R64, R104 ;  /* 0x000000403c74723c */ /* 0x060fee0000000868 */
[----:B------:R-:W-:Y:S01]  /*24b0*/  IADD3 R104, R102, 0x9120, RZ ;  /* 0x0000912066687810 */ /* 0x000fe20007ffe0ff */
[----:B------:R-:W-:Y:S04]  /*24c0*/  HMMA.16816.F16 R118, R60, R66, R106 ;  /* 0x000000423c76723c */ /* 0x000fe8000000086a */
[----:B------:R-:W-:-:S04]  /*24d0*/  IMAD.U32 R104, R101, 0x2, R104 ;  /* 0x0000000265687824 */ /* 0x000fc800078e0068 */
[----:B------:R-:W-:Y:S01]  /*24e0*/  HMMA.16816.F16 R122, R60, R74, R90 ;  /* 0x0000004a3c7a723c */ /* 0x000fe2000000085a */
[----:B------:R-:W3:Y:S04]  /*24f0*/  LDSM.16.MT88.4 R68, [R104] ;  /* 0x000000006844783b */ /* 0x000ee80000004200 */
[----:B------:R-:W-:Y:S02]  /*2500*/  LDSM.16.MT88.4 R72, [R110] ;  /* 0x000000006e48783b */ /* 0x000fe40000004200 */
[C---:B------:R-:W-:Y:S01]  /*2510*/  IADD3 R60, R102.reuse, 0x90e0, RZ ;  /* 0x000090e0663c7810 */ /* 0x040fe20007ffe0ff */
[C---:B-1----:R-:W-:Y:S01]  /*2520*/  HMMA.16816.F16 R6, R52.reuse, R80, R96 ;  /* 0x000000503406723c */ /* 0x042fe20000000860 */
[----:B------:R-:W-:Y:S01]  /*2530*/  IADD3 R62, R102, 0x9100, RZ ;  /* 0x00009100663e7810 */ /* 0x000fe20007ffe0ff */
[----:B------:R-:W-:Y:S04]  /*2540*/  LDSM.16.MT88.4 R88, [R88] ;  /* 0x000000005858783b */ /* 0x000fe80000004200 */
[C---:B------:R-:W-:Y:S01]  /*2550*/  IMAD.U32 R102, R101.reuse, 0x2, R62 ;  /* 0x0000000265667824 */ /* 0x040fe200078e003e */
[----:B------:R-:W-:Y:S01]  /*2560*/  LDSM.16.MT88.4 R104, [R104] ;  /* 0x000000006868783b */ /* 0x000fe20000004200 */
[----:B------:R-:W-:Y:S01]  /*2570*/  IMAD.U32 R80, R100, 0x2, R103 ;  /* 0x0000000264507824 */ /* 0x000fe200078e0067 */
[C---:B------:R-:W-:Y:S01]  /*2580*/  HMMA.16816.F16 R4, R52.reuse, R82, R98 ;  /* 0x000000523404723c */ /* 0x040fe20000000862 */
[----:B------:R-:W-:Y:S01]  /*2590*/  IMAD.U32 R96, R101, 0x2, R60 ;  /* 0x0000000265607824 */ /* 0x000fe200078e003c */
[----:B------:R-:W-:Y:S04]  /*25a0*/  LDSM.16.MT88.4 R64, [R102] ;  /* 0x000000006640783b */ /* 0x000fe80000004200 */
[----:B------:R-:W1:Y:S02]  /*25b0*/  LDSM.16.MT88.4 R60, [R96] ;  /* 0x00000000603c783b */ /* 0x000e640000004200 */
[C---:B------:R-:W-:Y:S02]  /*25c0*/  HMMA.16816.F16 R2, R52.reuse, R92, R2 ;  /* 0x0000005c3402723c */ /* 0x040fe40000000802 */
[----:B------:R-:W4:Y:S04]  /*25d0*/  LDSM.16.M88.4 R80, [R80] ;  /* 0x000000005050783b */ /* 0x000f280000000200 */
[----:B------:R-:W-:Y:S02]  /*25e0*/  LDSM.16.MT88.4 R96, [R96] ;  /* 0x000000006060783b */ /* 0x000fe40000004200 */
[C---:B------:R-:W-:Y:S02]  /*25f0*/  HMMA.16816.F16 R8, R52.reuse, R94, R8 ;  /* 0x0000005e3408723c */ /* 0x040fe40000000808 */
[----:B------:R-:W5:Y:S04]  /*2600*/  LDSM.16.MT88.4 R92, [R156] ;  /* 0x000000009c5c783b */ /* 0x000f680000004200 */
[----:B------:R-:W5:Y:S02]  /*2610*/  LDSM.16.MT88.4 R100, [R102] ;  /* 0x000000006664783b */ /* 0x000f640000004200 */
[C---:B--2---:R-:W-:Y:S02]  /*2620*/  HMMA.16816.F16 R56, R52.reuse, R56, R108 ;  /* 0x000000383438723c */ /* 0x044fe4000000086c */
[----:B------:R-:W2:Y:S06]  /*2630*/  LDSM.16.MT88.4 R108, [R110] ;  /* 0x000000006e6c783b */ /* 0x000eac0000004200 */
[C---:B------:R-:W-:Y:S08]  /*2640*/  HMMA.16816.F16 R10, R52.reuse, R58, R10 ;  /* 0x0000003a340a723c */ /* 0x040ff0000000080a */
[C---:B---3--:R-:W-:Y:S08]  /*2650*/  HMMA.16816.F16 R20, R52.reuse, R68, R20 ;  /* 0x000000443414723c */ /* 0x048ff00000000814 */
[----:B-1----:R-:W-:Y:S08]  /*2660*/  HMMA.16816.F16 R12, R52, R60, R12 ;  /* 0x0000003c340c723c */ /* 0x002ff0000000080c */
[C---:B----4-:R-:W-:Y:S08]  /*2670*/  HMMA.16816.F16 R36, R80.reuse, R88, R36 ;  /* 0x000000585024723c */ /* 0x050ff00000000824 */
[----:B------:R-:W-:Y:S08]  /*2680*/  HMMA.16816.F16 R38, R80, R90, R38 ;  /* 0x0000005a5026723c */ /* 0x000ff00000000826 */
[C---:B------:R-:W-:Y:S08]  /*2690*/  HMMA.16816.F16 R14, R52.reuse, R62, R14 ;  /* 0x0000003e340e723c */ /* 0x040ff0000000080e */
[C---:B------:R-:W-:Y:S08]  /*26a0*/  HMMA.16816.F16 R16, R52.reuse, R64, R16 ;  /* 0x000000403410723c */ /* 0x040ff00000000810 */
[C---:B------:R-:W-:Y:S08]  /*26b0*/  HMMA.16816.F16 R18, R52.reuse, R66, R18 ;  /* 0x000000423412723c */ /* 0x040ff00000000812 */
[C---:B------:R-:W-:Y:S08]  /*26c0*/  HMMA.16816.F16 R22, R52.reuse, R70, R22 ;  /* 0x000000463416723c */ /* 0x040ff00000000816 */
[C---:B------:R-:W-:Y:S08]  /*26d0*/  HMMA.16816.F16 R24, R52.reuse, R72, R24 ;  /* 0x000000483418723c */ /* 0x040ff00000000818 */
[C---:B------:R-:W-:Y:S08]  /*26e0*/  HMMA.16816.F16 R26, R52.reuse, R74, R26 ;  /* 0x0000004a341a723c */ /* 0x040ff0000000081a */
[C---:B------:R-:W-:Y:S08]  /*26f0*/  HMMA.16816.F16 R28, R52.reuse, R76, R28 ;  /* 0x0000004c341c723c */ /* 0x040ff0000000081c */
[----:B------:R-:W-:Y:S08]  /*2700*/  HMMA.16816.F16 R30, R52, R78, R30 ;  /* 0x0000004e341e723c */ /* 0x000ff0000000081e */
[C---:B------:R-:W-:Y:S08]  /*2710*/  HMMA.16816.F16 R32, R80.reuse, R84, R32 ;  /* 0x000000545020723c */ /* 0x040ff00000000820 */
[C---:B------:R-:W-:Y:S08]  /*2720*/  HMMA.16816.F16 R34, R80.reuse, R86, R34 ;  /* 0x000000565022723c */ /* 0x040ff00000000822 */
[C---:B-----5:R-:W-:Y:S08]  /*2730*/  HMMA.16816.F16 R40, R80.reuse, R92, R40 ;  /* 0x0000005c5028723c */ /* 0x060ff00000000828 */
[C---:B------:R-:W-:Y:S08]  /*2740*/  HMMA.16816.F16 R42, R80.reuse, R94, R42 ;  /* 0x0000005e502a723c */ /* 0x040ff0000000082a */
[C---:B------:R-:W-:Y:S08]  /*2750*/  HMMA.16816.F16 R44, R80.reuse, R96, R44 ;  /* 0x00000060502c723c */ /* 0x040ff0000000082c */
[C---:B------:R-:W-:Y:S08]  /*2760*/  HMMA.16816.F16 R46, R80.reuse, R98, R46 ;  /* 0x00000062502e723c */ /* 0x040ff0000000082e */
[C---:B------:R-:W-:Y:S08]  /*2770*/  HMMA.16816.F16 R48, R80.reuse, R100, R48 ;  /* 0x000000645030723c */ /* 0x040ff00000000830 */
[C---:B------:R-:W-:Y:S08]  /*2780*/  HMMA.16816.F16 R50, R80.reuse, R102, R50 ;  /* 0x000000665032723c */ /* 0x040ff00000000832 */
[C---:B------:R-:W-:Y:S08]  /*2790*/  HMMA.16816.F16 R104, R80.reuse, R104, R116 ;  /* 0x000000685068723c */ /* 0x040ff00000000874 */
[C---:B------:R-:W-:Y:S08]  /*27a0*/  HMMA.16816.F16 R106, R80.reuse, R106, R118 ;  /* 0x0000006a506a723c */ /* 0x040ff00000000876 */
[C---:B--2---:R-:W-:Y:S08]  /*27b0*/  HMMA.16816.F16 R88, R80.reuse, R108, R120 ;  /* 0x0000006c5058723c */ /* 0x044ff00000000878 */
[C---:B------:R-:W-:Y:S08]  /*27c0*/  HMMA.16816.F16 R90, R80.reuse, R110, R122 ;  /* 0x0000006e505a723c */ /* 0x040ff0000000087a */
[C---:B------:R-:W-:Y:S08]  /*27d0*/  HMMA.16816.F16 R112, R80.reuse, R112, R124 ;  /* 0x000000705070723c */ /* 0x040ff0000000087c */
[----:B------:R-:W-:Y:S11]  /*27e0*/  HMMA.16816.F16 R114, R80, R114, R126 ;  /* 0x000000725072723c */ /* 0x000ff6000000087e */
[----:B------:R-:W-:Y:S11]  /*27f0*/  @!UPT UIADD3 URZ, URZ, URZ, URZ ;  /* 0x0000003f3f3ff290 */ /* 0x000ff6000fffe03f */
.L_x_25:
[----:B------:R-:W-:Y:S02]  /*2800*/  WARPSYNC 0xffffffff ;  /* 0xffffffff00007948 */ /* 0x000fe40003800000 */
[----:B------:R-:W-:Y:S01]  /*2810*/  IADD3 R128, R128, 0x1, RZ ;  /* 0x0000000180807810 */ /* 0x000fe20007ffe0ff */
[----:B------:R-:W-:Y:S03]  /*2820*/  BAR.SYNC.DEFER_BLOCKING 0x0 ;  /* 0x0000000000007b1d */ /* 0x000fe60000010000 */
[----:B------:R-:W-:-:S13]  /*2830*/  ISETP.GE.AND P0, PT, R128, R129, PT ;  /* 0x000000818000720c */ /* 0x000fda0003f06270 */
[----:B------:R-:W-:Y:S01]  /*2840*/  @P0 CALL.REL.NOINC `(.L_x_0) ;  /* 0x0000001000000944 */ /* 0x000fe20003c00000 */
[----:B------:R-:W-:Y:S05]  /*2850*/  BRA `(.L_x_26) ;  /* 0xffffe03000007947 */ /* 0x000fea000383ffff */
.L_x_0:
[----:B------:R-:W-:-:S13]  /*2860*/  ISETP.GE.AND P0, PT, R0, 0x20, PT ;  /* 0x000000200000780c */ /* 0x000fda0003f06270 */
[----:B------:R-:W-:Y:S05]  /*2870*/  @!P0 EXIT ;  /* 0x000000000000894d */ /* 0x000fea0003800000 */
[----:B------:R-:W-:Y:S02]  /*2880*/  LEA R154, R154, UR4, 0x5 ;  /* 0x000000049a9a7c11 */ /* 0x000fe4000f8e28ff */
[C---:B------:R-:W-:Y:S02]  /*2890*/  ISETP.GE.AND P6, PT, R155.reuse, c[0x0][0x17c], PT ;  /* 0x00005f009b007a0c */ /* 0x040fe40003fc6270 */
[C---:B-1----:R-:W-:Y:S01]  /*28a0*/  IADD3 R54, R155.reuse, 0x10, RZ ;  /* 0x000000109b367810 */ /* 0x042fe20007ffe0ff */
[C---:B------:R-:W-:Y:S01]  /*28b0*/  IMAD R59, R154.reuse, c[0x0][0x17c], RZ ;  /* 0x00005f009a3b7a24 */ /* 0x040fe200078e02ff */
[----:B------:R-:W-:Y:S02]  /*28c0*/  ISETP.GE.OR P3, PT, R154, c[0x0][0x178], P6 ;  /* 0x00005e009a007a0c */ /* 0x000fe40003766670 */
[C---:B------:R-:W-:Y:S02]  /*28d0*/  IADD3 R53, R155.reuse, 0x20, RZ ;  /* 0x000000209b357810 */ /* 0x040fe40007ffe0ff */
[----:B------:R-:W-:-:S02]  /*28e0*/  IADD3 R52, R155, 0x30, RZ ;  /* 0x000000309b347810 */ /* 0x000fc40007ffe0ff */
[----:B------:R-:W-:Y:S02]  /*28f0*/  ISETP.GE.AND P5, PT, R54, c[0x0][0x17c], PT ;  /* 0x00005f0036007a0c */ /* 0x000fe40003fa6270 */
[----:B------:R-:W-:Y:S02]  /*2900*/  ISETP.GE.AND P0, PT, R53, c[0x0][0x17c], PT ;  /* 0x00005f0035007a0c */ /* 0x000fe40003f06270 */
[----:B------:R-:W-:Y:S02]  /*2910*/  ISETP.GE.AND P1, PT, R52, c[0x0][0x17c], PT ;  /* 0x00005f0034007a0c */ /* 0x000fe40003f26270 */
[----:B------:R-:W-:Y:S02]  /*2920*/  ISETP.GE.OR P2, PT, R154, c[0x0][0x178], P5 ;  /* 0x00005e009a007a0c */ /* 0x000fe40002f46670 */
[----:B------:R-:W-:Y:S02]  /*2930*/  IADD3 R0, R155, 0x40, RZ ;  /* 0x000000409b007810 */ /* 0x000fe40007ffe0ff */
[----:B------:R-:W-:Y:S01]  /*2940*/  SHF.R.S32.HI R55, RZ, 0x1f, R59 ;  /* 0x0000001fff377819 */ /* 0x000fe2000001143b */
[----:B------:R-:W-:Y:S08]  /*2950*/  @P3 BRA `(.L_x_27) ;  /* 0x0000013000003947 */ /* 0x000ff00003800000 */
[----:B------:R-:W1:Y:S01]  /*2960*/  S2R R60, SR_LANEID ;  /* 0x00000000003c7919 */ /* 0x000e620000000000 */
[----:B------:R-:W-:Y:S01]  /*2970*/  IMAD.MOV.U32 R65, RZ, RZ, c[0x0][0x17c] ;  /* 0x00005f00ff417624 */ /* 0x000fe200078e00ff */
[----:B------:R-:W-:Y:S01]  /*2980*/  IADD3 R58, P3, R155, R59, RZ ;  /* 0x0000003b9b3a7210 */ /* 0x000fe20007f7e0ff */
[----:B------:R-:W-:Y:S01]  /*2990*/  IMAD.MOV.U32 R61, RZ, RZ, RZ ;  /* 0x000000ffff3d7224 */ /* 0x000fe200078e00ff */
[----:B------:R-:W-:Y:S02]  /*29a0*/  WARPSYNC 0xffffffff ;  /* 0xffffffff00007948 */ /* 0x000fe40003800000 */
[----:B------:R-:W-:-:S02]  /*29b0*/  SHF.R.U32.HI R65, RZ, 0x1, R65 ;  /* 0x00000001ff417819 */ /* 0x000fc40000011641 */
[----:B------:R-:W-:Y:S02]  /*29c0*/  LEA.HI.X.SX32 R69, R155, R55, 0x1, P3 ;  /* 0x000000379b457211 */ /* 0x000fe400018f0eff */
[----:B------:R-:W-:Y:S02]  /*29d0*/  LEA R67, P3, R58, c[0x0][0x170], 0x1 ;  /* 0x00005c003a437a11 */ /* 0x000fe400078608ff */
[----:B-1----:R-:W-:Y:S02]  /*29e0*/  SHF.R.U32.HI R63, RZ, 0x2, R60 ;  /* 0x00000002ff3f7819 */ /* 0x002fe4000001163c */
[----:B------:R-:W-:-:S05]  /*29f0*/  LOP3.LUT R60, R60, 0x3, RZ, 0xc0, !PT ;  /* 0x000000033c3c7812 */ /* 0x000fca00078ec0ff */
[----:B------:R-:W-:Y:S01]  /*2a00*/  IMAD.WIDE.U32 R60, R63, R65, R60 ;  /* 0x000000413f3c7225 */ /* 0x000fe200078e003c */
[----:B------:R-:W-:-:S04]  /*2a10*/  LEA.HI.X R63, R58, c[0x0][0x174], R69, 0x1, P3 ;  /* 0x00005d003a3f7a11 */ /* 0x000fc800018f0c45 */
[----:B------:R-:W-:-:S04]  /*2a20*/  LEA R62, P3, R60, R67, 0x2 ;  /* 0x000000433c3e7211 */ /* 0x000fc800078610ff */
[----:B------:R-:W-:-:S05]  /*2a30*/  LEA.HI.X R63, R60, R63, R61, 0x2, P3 ;  /* 0x0000003f3c3f7211 */ /* 0x000fca00018f143d */
[----:B------:R-:W-:Y:S01]  /*2a40*/  IMAD.WIDE.U32 R60, R65, 0x20, R62 ;  /* 0x00000020413c7825 */ /* 0x000fe200078e003e */
[----:B------:R1:W-:Y:S04]  /*2a50*/  STG.E [R62.64], R6 ;  /* 0x000000063e007986 */ /* 0x0003e8000c101906 */
[----:B------:R1:W-:Y:S04]  /*2a60*/  STG.E [R60.64], R7 ;  /* 0x000000073c007986 */ /* 0x0003e8000c101906 */
[----:B------:R1:W-:Y:S04]  /*2a70*/  STG.E [R62.64+0x10], R4 ;  /* 0x000010043e007986 */ /* 0x0003e8000c101906 */
[----:B------:R1:W-:Y:S02]  /*2a80*/  STG.E [R60.64+0x10], R5 ;  /* 0x000010053c007986 */ /* 0x0003e4000c101906 */
.L_x_27:
[----:B------:R-:W-:Y:S05]  /*2a90*/  @P2 BRA `(.L_x_28) ;  /* 0x0000013000002947 */ /* 0x000fea0003800000 */
[----:B-1----:R-:W1:Y:S01]  /*2aa0*/  S2R R4, SR_LANEID ;  /* 0x0000000000047919 */ /* 0x002e620000000000 */
[----:B------:R-:W-:Y:S01]  /*2ab0*/  IMAD.MOV.U32 R5, RZ, RZ, c[0x0][0x17c] ;  /* 0x00005f00ff057624 */ /* 0x000fe200078e00ff */
[----:B------:R-:W-:Y:S01]  /*2ac0*/  IADD3 R58, P2, R59, R54, RZ ;  /* 0x000000363b3a7210 */ /* 0x000fe20007f5e0ff */
[----:B------:R-:W-:Y:S03]  /*2ad0*/  WARPSYNC 0xffffffff ;  /* 0xffffffff00007948 */ /* 0x000fe60003800000 */
[----:B------:R-:W-:Y:S01]  /*2ae0*/  SHF.R.U32.HI R65, RZ, 0x1, R5 ;  /* 0x00000001ff417819 */ /* 0x000fe20000011605 */
[----:B------:R-:W-:Y:S01]  /*2af0*/  IMAD.MOV.U32 R5, RZ, RZ, RZ ;  /* 0x000000ffff057224 */ /* 0x000fe200078e00ff */
[----:B------:R-:W-:-:S02]  /*2b00*/  LEA.HI.X.SX32 R63, R54, R55, 0x1, P2 ;  /* 0x00000037363f7211 */ /* 0x000fc400010f0eff */
        /* <DEDUP_REMOVED lines=12> */
.L_x_28:
[----:B------:R-:W-:Y:S02]  /*2bd0*/  ISETP.GE.OR P4, PT, R154, c[0x0][0x178], P0 ;  /* 0x00005e009a007a0c */ /* 0x000fe40000786670 */
[----:B------:R-:W-:-:S02]  /*2be0*/  ISETP.GE.AND P2, PT, R0, c[0x0][0x17c], PT ;  /* 0x00005f0000007a0c */ /* 0x000fc40003f46270 */
[----:B------:R-:W-:-:S09]  /*2bf0*/  ISETP.GE.OR P3, PT, R154, c[0x0][0x178], P1 ;  /* 0x00005e009a007a0c */ /* 0x000fd20000f66670 */
[----:B------:R-:W-:Y:S05]  /*2c00*/  @P4 BRA `(.L_x_29) ;  /* 0x0000013000004947 */ /* 0x000fea0003800000 */
[----:B-1----:R-:W1:Y:S01]  /*2c10*/  S2R R2, SR_LANEID ;  /* 0x0000000000027919 */ /* 0x002e620000000000 */
[----:B------:R-:W-:Y:S01]  /*2c20*/  IMAD.MOV.U32 R3, RZ, RZ, c[0x0][0x17c] ;  /* 0x00005f00ff037624 */ /* 0x000fe200078e00ff */
[----:B------:R-:W-:Y:S01]  /*2c30*/  IADD3 R6, P4, R59, R53, RZ ;  /* 0x000000353b067210 */ /* 0x000fe20007f9e0ff */
[----:B------:R-:W-:Y:S03]  /*2c40*/  WARPSYNC 0xffffffff ;  /* 0xffffffff00007948 */ /* 0x000fe60003800000 */
[----:B------:R-:W-:Y:S01]  /*2c50*/  SHF.R.U32.HI R61, RZ, 0x1, R3 ;  /* 0x00000001ff3d7819 */ /* 0x000fe20000011603 */
[----:B------:R-:W-:Y:S01]  /*2c60*/  IMAD.MOV.U32 R3, RZ, RZ, RZ ;  /* 0x000000ffff037224 */ /* 0x000fe200078e00ff */
[----:B------:R-:W-:Y:S02]  /*2c70*/  LEA.HI.X.SX32 R9, R53, R55, 0x1, P4 ;  /* 0x0000003735097211 */ /* 0x000fe400020f0eff */
[----:B------:R-:W-:-:S02]  /*2c80*/  LEA R7, P4, R6, c[0x0][0x170], 0x1 ;  /* 0x00005c0006077a11 */ /* 0x000fc400078808ff */
        /* <DEDUP_REMOVED lines=11> */
.L_x_29:
[----:B------:R-:W-:Y:S02]  /*2d40*/  ISETP.GE.OR P4, PT, R154, c[0x0][0x178], P2 ;  /* 0x00005e009a007a0c */ /* 0x000fe40001786670 */
[----:B-1----:R-:W-:Y:S01]  /*2d50*/  IADD3 R2, R155, 0x50, RZ ;  /* 0x000000509b027810 */ /* 0x002fe20007ffe0ff */
[----:B------:R-:W-:Y:S09]  /*2d60*/  @P3 BRA `(.L_x_30) ;  /* 0x0000013000003947 */ /* 0x000ff20003800000 */
        /* <DEDUP_REMOVED lines=19> */
.L_x_30:
[----:B------:R-:W-:Y:S01]  /*2ea0*/  ISETP.GE.AND P3, PT, R2, c[0x0][0x17c], PT ;  /* 0x00005f0002007a0c */ /* 0x000fe20003f66270 */
[----:B------:R-:W-:Y:S05]  /*2eb0*/  @P4 BRA `(.L_x_31) ;  /* 0x0000013000004947 */ /* 0x000fea0003800000 */
[----:B-1----:R-:W1:Y:S01]  /*2ec0*/  S2R R4, SR_LANEID ;  /* 0x0000000000047919 */ /* 0x002e620000000000 */
        /* <DEDUP_REMOVED lines=18> */
.L_x_31:
[----:B------:R-:W-:Y:S02]  /*2ff0*/  ISETP.GE.OR P4, PT, R154, c[0x0][0x178], P3 ;  /* 0x00005e009a007a0c */ /* 0x000fe40001f86670 */
[----:B------:R-:W-:-:S02]  /*3000*/  IADD3 R3, R155, 0x60, RZ ;  /* 0x000000609b037810 */ /* 0x000fc40007ffe0ff */
[----:B------:R-:W-:-:S09]  /*3010*/  IADD3 R10, R154, 0x10, RZ ;  /* 0x000000109a0a7810 */ /* 0x000fd20007ffe0ff */
        /* <DEDUP_REMOVED lines=20> */
.L_x_32:
[----:B------:R-:W-:Y:S02]  /*3160*/  ISETP.GE.OR P6, PT, R10, c[0x0][0x178], P6 ;  /* 0x00005e000a007a0c */ /* 0x000fe400037c6670 */
[----:B------:R-:W-:-:S02]  /*3170*/  ISETP.GE.AND P4, PT, R3, c[0x0][0x17c], PT ;  /* 0x00005f0003007a0c */ /* 0x000fc40003f86270 */
[----:B-1----:R-:W-:Y:S02]  /*3180*/  P2R R12, PR, RZ, 0x40 ;  /* 0x00000040ff0c7803 */ /* 0x002fe40000000000 */
[----:B------:R-:W-:Y:S02]  /*3190*/  ISETP.GE.OR P6, PT, R154, c[0x0][0x178], P4 ;  /* 0x00005e009a007a0c */ /* 0x000fe400027c6670 */
[----:B------:R-:W-:-:S11]  /*31a0*/  IADD3 R4, R155, 0x70, RZ ;  /* 0x000000709b047810 */ /* 0x000fd60007ffe0ff */
[----:B------:R-:W-:Y:S05]  /*31b0*/  @P6 BRA `(.L_x_33) ;  /* 0x0000013000006947 */ /* 0x000fea0003800000 */
[----:B------:R-:W-:Y:S01]  /*31c0*/  IADD3 R11, P6, R59, R3, RZ ;  /* 0x000000033b0b7210 */ /* 0x000fe20007fde0ff */
[----:B------:R-:W-:Y:S01]  /*31d0*/  IMAD.MOV.U32 R7, RZ, RZ, c[0x0][0x17c] ;  /* 0x00005f00ff077624 */ /* 0x000fe200078e00ff */
[----:B------:R-:W-:Y:S02]  /*31e0*/  WARPSYNC 0xffffffff ;  /* 0xffffffff00007948 */ /* 0x000fe40003800000 */
[----:B------:R-:W-:Y:S02]  /*31f0*/  LEA.HI.X.SX32 R6, R3, R55, 0x1, P6 ;  /* 0x0000003703067211 */ /* 0x000fe400030f0eff */
[C---:B------:R-:W-:Y:S02]  /*3200*/  LEA R5, P6, R11.reuse, c[0x0][0x170], 0x1 ;  /* 0x00005c000b057a11 */ /* 0x040fe400078c08ff */
[----:B------:R-:W-:Y:S01]  /*3210*/  SHF.R.U32.HI R13, RZ, 0x1, R7 ;  /* 0x00000001ff0d7819 */ /* 0x000fe20000011607 */
[----:B------:R-:W-:Y:S01]  /*3220*/  IMAD.MOV.U32 R7, RZ, RZ, RZ ;  /* 0x000000ffff077224 */ /* 0x000fe200078e00ff */
[----:B------:R-:W-:-:S02]  /*3230*/  LEA.HI.X R11, R11, c[0x0][0x174], R6, 0x1, P6 ;  /* 0x00005d000b0b7a11 */ /* 0x000fc400030f0c06 */
[----:B------:R-:W1:Y:S02]  /*3240*/  S2R R6, SR_LANEID ;  /* 0x0000000000067919 */ /* 0x000e640000000000 */
[----:B-1----:R-:W-:Y:S02]  /*3250*/  SHF.R.U32.HI R9, RZ, 0x2, R6 ;  /* 0x00000002ff097819 */ /* 0x002fe40000011606 */
[----:B------:R-:W-:-:S05]  /*3260*/  LOP3.LUT R6, R6, 0x3, RZ, 0xc0, !PT ;  /* 0x0000000306067812 */ /* 0x000fca00078ec0ff */
[----:B------:R-:W-:-:S05]  /*3270*/  IMAD.WIDE.U32 R8, R9, R13, R6 ;  /* 0x0000000d09087225 */ /* 0x000fca00078e0006 */
[----:B------:R-:W-:-:S04]  /*3280*/  LEA R6, P6, R8, R5, 0x2 ;  /* 0x0000000508067211 */ /* 0x000fc800078c10ff */
[----:B------:R-:W-:-:S05]  /*3290*/  LEA.HI.X R7, R8, R11, R9, 0x2, P6 ;  /* 0x0000000b08077211 */ /* 0x000fca00030f1409 */
[----:B------:R-:W-:Y:S01]  /*32a0*/  IMAD.WIDE.U32 R8, R13, 0x20, R6 ;  /* 0x000000200d087825 */ /* 0x000fe200078e0006 */
[----:B------:R1:W-:Y:S04]  /*32b0*/  STG.E [R6.64], R24 ;  /* 0x0000001806007986 */ /* 0x0003e8000c101906 */
[----:B------:R1:W-:Y:S04]  /*32c0*/  STG.E [R8.64], R25 ;  /* 0x0000001908007986 */ /* 0x0003e8000c101906 */
[----:B------:R1:W-:Y:S04]  /*32d0*/  STG.E [R6.64+0x10], R26 ;  /* 0x0000101a06007986 */ /* 0x0003e8000c101906 */
[----:B------:R1:W-:Y:S02]  /*32e0*/  STG.E [R8.64+0x10], R27 ;  /* 0x0000101b08007986 */ /* 0x0003e4000c101906 */
.L_x_33:
[----:B------:R-:W-:Y:S01]  /*32f0*/  ISETP.GE.OR P5, PT, R10, c[0x0][0x178], P5 ;  /* 0x00005e000a007a0c */ /* 0x000fe20002fa6670 */
[----:B-1----:R-:W-:Y:S01]  /*3300*/  IMAD.MOV.U32 R6, RZ, RZ, c[0x0][0x17c] ;  /* 0x00005f00ff067624 */ /* 0x002fe200078e00ff */
[----:B------:R-:W-:-:S02]  /*3310*/  ISETP.GE.AND P6, PT, R4, c[0x0][0x17c], PT ;  /* 0x00005f0004007a0c */ /* 0x000fc40003fc6270 */
[----:B------:R-:W-:Y:S01]  /*3320*/  P2R R14, PR, RZ, 0x20 ;  /* 0x00000020ff0e7803 */ /* 0x000fe20000000000 */
[----:B------:R-:W-:Y:S01]  /*3330*/  IMAD R5, R6, 0x10, R59 ;  /* 0x0000001006057824 */ /* 0x000fe200078e023b */
[----:B------:R-:W-:Y:S02]  /*3340*/  ISETP.GE.OR P5, PT, R154, c[0x0][0x178], P6 ;  /* 0x00005e009a007a0c */ /* 0x000fe400037a6670 */
[C---:B------:R-:W-:Y:S02]  /*3350*/  ISETP.GE.OR P0, PT, R10.reuse, c[0x0][0x178], P0 ;  /* 0x00005e000a007a0c */ /* 0x040fe40000706670 */
[C---:B------:R-:W-:Y:S02]  /*3360*/  ISETP.GE.OR P1, PT, R10.reuse, c[0x0][0x178], P1 ;  /* 0x00005e000a007a0c */ /* 0x040fe40000f26670 */
[C---:B------:R-:W-:Y:S02]  /*3370*/  ISETP.GE.OR P2, PT, R10.reuse, c[0x0][0x178], P2 ;  /* 0x00005e000a007a0c */ /* 0x040fe40001746670 */
[----:B------:R-:W-:-:S02]  /*3380*/  ISETP.GE.OR P3, PT, R10, c[0x0][0x178], P3 ;  /* 0x00005e000a007a0c */ /* 0x000fc40001f66670 */
[C---:B------:R-:W-:Y:S02]  /*3390*/  ISETP.GE.OR P4, PT, R10.reuse, c[0x0][0x178], P4 ;  /* 0x00005e000a007a0c */ /* 0x040fe40002786670 */
[----:B------:R-:W-:Y:S01]  /*33a0*/  ISETP.GE.OR P6, PT, R10, c[0x0][0x178], P6 ;  /* 0x00005e000a007a0c */ /* 0x000fe200037c6670 */
        /* <DEDUP_REMOVED lines=20> */
.L_x_34:
[----:B------:R-:W-:Y:S02]  /*34f0*/  ISETP.NE.AND P5, PT, R12, RZ, PT ;  /* 0x000000ff0c00720c */ /* 0x000fe40003fa5270 */
[----:B------:R-:W-:-:S11]  /*3500*/  SHF.R.S32.HI R7, RZ, 0x1f, R5 ;  /* 0x0000001fff077819 */ /* 0x000fd60000011405 */
[----:B------:R-:W-:Y:S05]  /*3510*/  @P5 BRA `(.L_x_35) ;  /* 0x0000012000005947 */ /* 0x000fea0003800000 */
[----:B-1----:R-:W1:Y:S01]  /*3520*/  S2R R9, SR_LANEID ;  /* 0x0000000000097919 */ /* 0x002e620000000000 */
[C---:B------:R-:W-:Y:S01]  /*3530*/  IADD3 R15, P5, R155.reuse, R5, RZ ;  /* 0x000000059b0f7210 */ /* 0x040fe20007fbe0ff */
[----:B------:R-:W-:Y:S01]  /*3540*/  WARPSYNC 0xffffffff ;  /* 0xffffffff00007948 */ /* 0x000fe20003800000 */
[----:B------:R-:W-:Y:S02]  /*3550*/  SHF.R.U32.HI R17, RZ, 0x1, R6 ;  /* 0x00000001ff117819 */ /* 0x000fe40000011606 */
[----:B------:R-:W-:Y:S02]  /*3560*/  LEA.HI.X.SX32 R8, R155, R7, 0x1, P5 ;  /* 0x000000079b087211 */ /* 0x000fe400028f0eff */
[----:B------:R-:W-:-:S04]  /*3570*/  LEA R13, P5, R15, c[0x0][0x170], 0x1 ;  /* 0x00005c000f0d7a11 */ /* 0x000fc800078a08ff */
[----:B------:R-:W-:Y:S02]  /*3580*/  LEA.HI.X R15, R15, c[0x0][0x174], R8, 0x1, P5 ;  /* 0x00005d000f0f7a11 */ /* 0x000fe400028f0c08 */
[----:B-1----:R-:W-:Y:S02]  /*3590*/  LOP3.LUT R8, R9, 0x3, RZ, 0xc0, !PT ;  /* 0x0000000309087812 */ /* 0x002fe400078ec0ff */
[----:B------:R-:W-:Y:S01]  /*35a0*/  SHF.R.U32.HI R11, RZ, 0x2, R9 ;  /* 0x00000002ff0b7819 */ /* 0x000fe20000011609 */
[----:B------:R-:W-:-:S04]  /*35b0*/  IMAD.MOV.U32 R9, RZ, RZ, RZ ;  /* 0x000000ffff097224 */ /* 0x000fc800078e00ff */
        /* <DEDUP_REMOVED lines=8> */
.L_x_35:
[----:B------:R-:W-:-:S13]  /*3640*/  ISETP.NE.AND P5, PT, R14, RZ, PT ;  /* 0x000000ff0e00720c */ /* 0x000fda0003fa5270 */
[----:B------:R-:W-:Y:S05]  /*3650*/  @P5 BRA `(.L_x_36) ;  /* 0x0000012000005947 */ /* 0x000fea0003800000 */
[----:B-1----:R-:W1:Y:S01]  /*3660*/  S2R R9, SR_LANEID ;  /* 0x0000000000097919 */ /* 0x002e620000000000 */
[C---:B------:R-:W-:Y:S01]  /*3670*/  IADD3 R12, P5, R54.reuse, R5, RZ ;  /* 0x00000005360c7210 */ /* 0x040fe20007fbe0ff */
[----:B------:R-:W-:Y:S01]  /*3680*/  WARPSYNC 0xffffffff ;  /* 0xffffffff00007948 */ /* 0x000fe20003800000 */
[----:B------:R-:W-:Y:S02]  /*3690*/  SHF.R.U32.HI R17, RZ, 0x1, R6 ;  /* 0x00000001ff117819 */ /* 0x000fe40000011606 */
[----:B------:R-:W-:Y:S02]  /*36a0*/  LEA.HI.X.SX32 R15, R54, R7, 0x1, P5 ;  /* 0x00000007360f7211 */ /* 0x000fe400028f0eff */
[----:B------:R-:W-:Y:S02]  /*36b0*/  LEA R13, P5, R12, c[0x0][0x170], 0x1 ;  /* 0x00005c000c0d7a11 */ /* 0x000fe400078a08ff */
[----:B-1----:R-:W-:Y:S02]  /*36c0*/  LOP3.LUT R8, R9, 0x3, RZ, 0xc0, !PT ;  /* 0x0000000309087812 */ /* 0x002fe400078ec0ff */
[----:B------:R-:W-:Y:S01]  /*36d0*/  SHF.R.U32.HI R11, RZ, 0x2, R9 ;  /* 0x00000002ff0b7819 */ /* 0x000fe20000011609 */
[----:B------:R-:W-:-:S04]  /*36e0*/  IMAD.MOV.U32 R9, RZ, RZ, RZ ;  /* 0x000000ffff097224 */ /* 0x000fc800078e00ff */
        /* <DEDUP_REMOVED lines=9> */
.L_x_36:
[----:B------:R-:W-:Y:S05]  /*3780*/  @P0 BRA `(.L_x_37) ;  /* 0x0000012000000947 */ /* 0x000fea0003800000 */
[----:B-1----:R-:W1:Y:S01]  /*3790*/  S2R R9, SR_LANEID ;  /* 0x0000000000097919 */ /* 0x002e620000000000 */
[----:B------:R-:W-:Y:S01]  /*37a0*/  IADD3 R12, P0, R53, R5, RZ ;  /* 0x00000005350c7210 */ /* 0x000fe20007f1e0ff */
[----:B------:R-:W-:Y:S01]  /*37b0*/  WARPSYNC 0xffffffff ;  /* 0xffffffff00007948 */ /* 0x000fe20003800000 */
[----:B------:R-:W-:-:S02]  /*37c0*/  SHF.R.U32.HI R15, RZ, 0x1, R6 ;  /* 0x00000001ff0f7819 */ /* 0x000fc40000011606 */
        /* <DEDUP_REMOVED lines=14> */
.L_x_37:
        /* <DEDUP_REMOVED lines=19> */
.L_x_38:
        /* <DEDUP_REMOVED lines=19> */
.L_x_39:
        /* <DEDUP_REMOVED lines=19> */
.L_x_40:
[----:B------:R-:W-:Y:S05]  /*3c40*/  @P4 BRA `(.L_x_41) ;  /* 0x0000012000004947 */ /* 0x000fea0003800000 */
[----:B-1----:R-:W1:Y:S01]  /*3c50*/  S2R R8, SR_LANEID ;  /* 0x0000000000087919 */ /* 0x002e620000000000 */
[----:B------:R-:W-:Y:S01]  /*3c60*/  IADD3 R0, P0, R3, R5, RZ ;  /* 0x0000000503007210 */ /* 0x000fe20007f1e0ff */
[----:B------:R-:W-:Y:S01]  /*3c70*/  WARPSYNC 0xffffffff ;  /* 0xffffffff00007948 */ /* 0x000fe20003800000 */
[----:B------:R-:W-:-:S02]  /*3c80*/  SHF.R.U32.HI R15, RZ, 0x1, R6 ;  /* 0x00000001ff0f7819 */ /* 0x000fc40000011606 */
[----:B------:R-:W-:Y:S01]  /*3c90*/  LEA.HI.X.SX32 R13, R3, R7, 0x1, P0 ;  /* 0x00000007030d7211 */ /* 0x000fe200000f0eff */
[----:B------:R-:W-:Y:S01]  /*3ca0*/  IMAD.MOV.U32 R3, RZ, RZ, RZ ;  /* 0x000000ffff037224 */ /* 0x000fe200078e00ff */
[----:B------:R-:W-:Y:S02]  /*3cb0*/  LEA R11, P0, R0, c[0x0][0x170], 0x1 ;  /* 0x00005c00000b7a11 */ /* 0x000fe400078008ff */
[----:B-1----:R-:W-:Y:S02]  /*3cc0*/  LOP3.LUT R2, R8, 0x3, RZ, 0xc0, !PT ;  /* 0x0000000308027812 */ /* 0x002fe400078ec0ff */
[----:B------:R-:W-:-:S05]  /*3cd0*/  SHF.R.U32.HI R9, RZ, 0x2, R8 ;  /* 0x00000002ff097819 */ /* 0x000fca0000011608 */
        /* <DEDUP_REMOVED lines=9> */
.L_x_41:
[----:B------:R-:W-:Y:S05]  /*3d70*/  @P6 EXIT ;  /* 0x000000000000694d */ /* 0x000fea0003800000 */
        /* <DEDUP_REMOVED lines=14> */
[----:B------:R-:W-:Y:S04]  /*3e60*/  STG.E [R2.64], R112 ;  /* 0x0000007002007986 */ /* 0x000fe8000c101906 */
[----:B------:R-:W-:Y:S04]  /*3e70*/  STG.E [R4.64], R113 ;  /* 0x0000007104007986 */ /* 0x000fe8000c101906 */
[----:B------:R-:W-:Y:S04]  /*3e80*/  STG.E [R2.64+0x10], R114 ;  /* 0x0000107202007986 */ /* 0x000fe8000c101906 */
[----:B------:R-:W-:Y:S01]  /*3e90*/  STG.E [R4.64+0x10], R115 ;  /* 0x0000107304007986 */ /* 0x000fe2000c101906 */
[----:B------:R-:W-:Y:S05]  /*3ea0*/  EXIT ;  /* 0x000000000000794d */ /* 0x000fea0003800000 */
.L_x_42:
[----:B------:R-:W-:-:S00]  /*3eb0*/  BRA `(.L_x_42) ;  /* 0xfffffff000007947 */ /* 0x000fc0000383ffff */
[----:B------:R-:W-:-:S00]  /*3ec0*/  NOP ;  /* 0x0000000000007918 */ /* 0x000fc00000000000 */
        /* <DEDUP_REMOVED lines=11> */
.L_x_43:


//--------------------- .nv.shared.gemm_mma_kernel --------------------------
	.section	.nv.shared.gemm_mma_kernel,"aw",@nobits
	.sectionflags	@""
	.align	16
